def attn_fwd(
    Q,
    K,
    V,
    Out,
    Lse,
    sm_scale,
    stride_qz,
    stride_qh,
    stride_qm,
    stride_qk,
    stride_kz,
    stride_kh,
    stride_kn,
    stride_kk,
    stride_vz,
    stride_vh,
    stride_vn,
    stride_vk,
    stride_oz,
    stride_oh,
    stride_om,
    stride_ok,
    seqlen_q,
    seqlen_k,
    BLOCK_M: tl.constexpr,
    BLOCK_N: tl.constexpr,
    HEAD_DIM: tl.constexpr,
    CAUSAL: tl.constexpr,
):
    start_m = tl.program_id(0)
    off_hz = tl.program_id(1)
    q_off = off_hz * stride_qh
    k_off = off_hz * stride_kh
    v_off = off_hz * stride_vh
    offs_m = start_m * BLOCK_M + tl.arange(0, BLOCK_M)
    offs_d = tl.arange(0, HEAD_DIM)
    offs_n = tl.arange(0, BLOCK_N)
    q_ptrs = Q + q_off + offs_m[:, None] * stride_qm + offs_d[None, :] * stride_qk
    k_ptrs = K + k_off + offs_d[:, None] * stride_kk + offs_n[None, :] * stride_kn
    v_ptrs = V + v_off + offs_n[:, None] * stride_vn + offs_d[None, :] * stride_vk
    m_i = tl.full([BLOCK_M], float("-inf"), dtype=tl.float32)
    l_i = tl.zeros([BLOCK_M], dtype=tl.float32) + 1.0
    acc = tl.zeros([BLOCK_M, HEAD_DIM], dtype=tl.float32)
    q = tl.load(q_ptrs)
    acc, l_i, m_i = _attn_fwd_inner(
        acc,
        l_i,
        m_i,
        q,
        k_ptrs,
        v_ptrs,
        sm_scale,
        stride_kn,
        stride_vn,
        start_m,
        seqlen_k,
        BLOCK_M,
        BLOCK_N,
        HEAD_DIM,
        CAUSAL,
    )
    acc = acc / l_i[:, None]
    lse = m_i + tl.math.log2(l_i) / 1.4426950408889634
    o_ptrs = (
        Out
        + off_hz * stride_oh
        + offs_m[:, None] * stride_om
        + offs_d[None, :] * stride_ok
    )
    tl.store(o_ptrs, acc.to(Out.dtype.element_ty))
    tl.store(Lse + off_hz * seqlen_q + offs_m, lse)

# config = {"BLOCK_M": 128, "BLOCK_N": 16, "HEAD_DIM": 128, "arch": "sm_100", "causal": false, "dtype": "fp16", "num_stages": 2, "num_warps": 8}
# arch = sm_100


// ===== COMPILED SASS (sm_100a) =====

	.target	sm_100a

	.elftype	@"ET_EXEC"


//--------------------- .note.nv.tkinfo           --------------------------
	.section	.note.nv.tkinfo,"",@"SHT_NOTE"
	.sectionflags	@"SHF_NOTE_NV_TKINFO"
	.tkinfo
        /*0018*/ 	.word	0x00000081
        /*0030*/ 	.string	""
        /*0030*/ 	.string	"ptxas-blackwell"
        /*0030*/ 	.string	"Cuda compilation tools, release 12.9, V12.9.86"
        /*0030*/ 	.string	"Build cuda_12.9.r12.9/compiler.36037853_0"
        /*0030*/ 	.string	"-v  -suppress-debug-info  -lineinfo  -arch sm_100a "



//--------------------- .note.nv.cuver            --------------------------
	.section	.note.nv.cuver,"",@"SHT_NOTE"
	.sectionflags	@"SHF_NOTE_NV_CUVER"
        /*0018*/ 	.short	0x0001
        /*001a*/ 	.short	0x0064
        /*001c*/ 	.short	0x0001
        /*001e*/ 	.short	0x0000
        /*0020*/ 	.short	0x0001
        /*0022*/ 	.short	0x0000


//--------------------- .nv.info                  --------------------------
	.section	.nv.info,"",@"SHT_CUDA_INFO"
	.align	4


	//----- nvinfo : EIATTR_REGCOUNT
	.align		4
        /*0000*/ 	.byte	0x04, 0x2f
        /*0002*/ 	.short	(.L_5 - .L_4)
	.align		4
.L_4:
        /*0004*/ 	.word	index@(attn_fwd)
        /*0008*/ 	.word	0x00000080


	//----- nvinfo : EIATTR_FRAME_SIZE
	.align		4
.L_5:
        /*000c*/ 	.byte	0x04, 0x11
        /*000e*/ 	.short	(.L_7 - .L_6)
	.align		4
.L_6:
        /*0010*/ 	.word	index@($__internal_2_$__cuda_sm10x_tcgen05_guardrail_trap_unallocated_columns_being_dealloced)
        /*0014*/ 	.word	0x00000000


	//----- nvinfo : EIATTR_FRAME_SIZE
	.align		4
.L_7:
        /*0018*/ 	.byte	0x04, 0x11
        /*001a*/ 	.short	(.L_9 - .L_8)
	.align		4
.L_8:
        /*001c*/ 	.word	index@($__internal_1_$__cuda_sm10x_tcgen05_guardrail_trap_phase_invalid_during_alloc)
        /*0020*/ 	.word	0x00000000


	//----- nvinfo : EIATTR_FRAME_SIZE
	.align		4
.L_9:
        /*0024*/ 	.byte	0x04, 0x11
        /*0026*/ 	.short	(.L_11 - .L_10)
	.align		4
.L_10:
        /*0028*/ 	.word	index@($__internal_0_$__cuda_sm10x_tcgen05_guardrail_trap_col_being_dealloced_not_returned_by_alloc)
        /*002c*/ 	.word	0x00000000


	//----- nvinfo : EIATTR_FRAME_SIZE
	.align		4
.L_11:
        /*0030*/ 	.byte	0x04, 0x11
        /*0032*/ 	.short	(.L_13 - .L_12)
	.align		4
.L_12:
        /*0034*/ 	.word	index@(attn_fwd)
        /*0038*/ 	.word	0x00000000


	//----- nvinfo : EIATTR_MIN_STACK_SIZE
	.align		4
.L_13:
        /*003c*/ 	.byte	0x04, 0x12
        /*003e*/ 	.short	(.L_15 - .L_14)
	.align		4
.L_14:
        /*0040*/ 	.word	index@(attn_fwd)
        /*0044*/ 	.word	0x00000000
.L_15:


//--------------------- .nv.info.attn_fwd         --------------------------
	.section	.nv.info.attn_fwd,"",@"SHT_CUDA_INFO"
	.sectionflags	@""
	.align	4


	//----- nvinfo : EIATTR_CUDA_API_VERSION
	.align		4
        /*0000*/ 	.byte	0x04, 0x37
        /*0002*/ 	.short	(.L_17 - .L_16)
.L_16:
        /*0004*/ 	.word	0x00000081


	//----- nvinfo : EIATTR_KPARAM_INFO
	.align		4
.L_17:
        /*0008*/ 	.byte	0x04, 0x17
        /*000a*/ 	.short	(.L_19 - .L_18)
.L_18:
        /*000c*/ 	.word	0x00000000
        /*0010*/ 	.short	0x0019
        /*0012*/ 	.short	0x0080
        /*0014*/ 	.byte	0x00, 0xf4, 0x21, 0x00


	//----- nvinfo : EIATTR_KPARAM_INFO
	.align		4
.L_19:
        /*0018*/ 	.byte	0x04, 0x17
        /*001a*/ 	.short	(.L_21 - .L_20)
.L_20:
        /*001c*/ 	.word	0x00000000
        /*0020*/ 	.short	0x0018
        /*0022*/ 	.short	0x0078
        /*0024*/ 	.byte	0x00, 0xf4, 0x21, 0x00


	//----- nvinfo : EIATTR_KPARAM_INFO
	.align		4
.L_21:
        /*0028*/ 	.byte	0x04, 0x17
        /*002a*/ 	.short	(.L_23 - .L_22)
.L_22:
        /*002c*/ 	.word	0x00000000
        /*0030*/ 	.short	0x0017
        /*0032*/ 	.short	0x0070
        /*0034*/ 	.byte	0x00, 0xf0, 0x11, 0x00


	//----- nvinfo : EIATTR_KPARAM_INFO
	.align		4
.L_23:
        /*0038*/ 	.byte	0x04, 0x17
        /*003a*/ 	.short	(.L_25 - .L_24)
.L_24:
        /*003c*/ 	.word	0x00000000
        /*0040*/ 	.short	0x0016
        /*0042*/ 	.short	0x006c
        /*0044*/ 	.byte	0x00, 0xf0, 0x11, 0x00


	//----- nvinfo : EIATTR_KPARAM_INFO
	.align		4
.L_25:
        /*0048*/ 	.byte	0x04, 0x17
        /*004a*/ 	.short	(.L_27 - .L_26)
.L_26:
        /*004c*/ 	.word	0x00000000
        /*0050*/ 	.short	0x0015
        /*0052*/ 	.short	0x0068
        /*0054*/ 	.byte	0x00, 0xf0, 0x11, 0x00


	//----- nvinfo : EIATTR_KPARAM_INFO
	.align		4
.L_27:
        /*0058*/ 	.byte	0x04, 0x17
        /*005a*/ 	.short	(.L_29 - .L_28)
.L_28:
        /*005c*/ 	.word	0x00000000
        /*0060*/ 	.short	0x0014
        /*0062*/ 	.short	0x0064
        /*0064*/ 	.byte	0x00, 0xf0, 0x11, 0x00


	//----- nvinfo : EIATTR_KPARAM_INFO
	.align		4
.L_29:
        /*0068*/ 	.byte	0x04, 0x17
        /*006a*/ 	.short	(.L_31 - .L_30)
.L_30:
        /*006c*/ 	.word	0x00000000
        /*0070*/ 	.short	0x0013
        /*0072*/ 	.short	0x0060
        /*0074*/ 	.byte	0x00, 0xf0, 0x11, 0x00


	//----- nvinfo : EIATTR_KPARAM_INFO
	.align		4
.L_31:
        /*0078*/ 	.byte	0x04, 0x17
        /*007a*/ 	.short	(.L_33 - .L_32)
.L_32:
        /*007c*/ 	.word	0x00000000
        /*0080*/ 	.short	0x0012
        /*0082*/ 	.short	0x005c
        /*0084*/ 	.byte	0x00, 0xf0, 0x11, 0x00


	//----- nvinfo : EIATTR_KPARAM_INFO
	.align		4
.L_33:
        /*0088*/ 	.byte	0x04, 0x17
        /*008a*/ 	.short	(.L_35 - .L_34)
.L_34:
        /*008c*/ 	.word	0x00000000
        /*0090*/ 	.short	0x0011
        /*0092*/ 	.short	0x0058
        /*0094*/ 	.byte	0x00, 0xf0, 0x11, 0x00


	//----- nvinfo : EIATTR_KPARAM_INFO
	.align		4
.L_35:
        /*0098*/ 	.byte	0x04, 0x17
        /*009a*/ 	.short	(.L_37 - .L_36)
.L_36:
        /*009c*/ 	.word	0x00000000
        /*00a0*/ 	.short	0x0010
        /*00a2*/ 	.short	0x0054
        /*00a4*/ 	.byte	0x00, 0xf0, 0x11, 0x00


	//----- nvinfo : EIATTR_KPARAM_INFO
	.align		4
.L_37:
        /*00a8*/ 	.byte	0x04, 0x17
        /*00aa*/ 	.short	(.L_39 - .L_38)
.L_38:
        /*00ac*/ 	.word	0x00000000
        /*00b0*/ 	.short	0x000f
        /*00b2*/ 	.short	0x0050
        /*00b4*/ 	.byte	0x00, 0xf0, 0x11, 0x00


	//----- nvinfo : EIATTR_KPARAM_INFO
	.align		4
.L_39:
        /*00b8*/ 	.byte	0x04, 0x17
        /*00ba*/ 	.short	(.L_41 - .L_40)
.L_40:
        /*00bc*/ 	.word	0x00000000
        /*00c0*/ 	.short	0x000e
        /*00c2*/ 	.short	0x004c
        /*00c4*/ 	.byte	0x00, 0xf0, 0x11, 0x00


	//----- nvinfo : EIATTR_KPARAM_INFO
	.align		4
.L_41:
        /*00c8*/ 	.byte	0x04, 0x17
        /*00ca*/ 	.short	(.L_43 - .L_42)
.L_42:
        /*00cc*/ 	.word	0x00000000
        /*00d0*/ 	.short	0x000d
        /*00d2*/ 	.short	0x0048
        /*00d4*/ 	.byte	0x00, 0xf0, 0x11, 0x00


	//----- nvinfo : EIATTR_KPARAM_INFO
	.align		4
.L_43:
        /*00d8*/ 	.byte	0x04, 0x17
        /*00da*/ 	.short	(.L_45 - .L_44)
.L_44:
        /*00dc*/ 	.word	0x00000000
        /*00e0*/ 	.short	0x000c
        /*00e2*/ 	.short	0x0044
        /*00e4*/ 	.byte	0x00, 0xf0, 0x11, 0x00


	//----- nvinfo : EIATTR_KPARAM_INFO
	.align		4
.L_45:
        /*00e8*/ 	.byte	0x04, 0x17
        /*00ea*/ 	.short	(.L_47 - .L_46)
.L_46:
        /*00ec*/ 	.word	0x00000000
        /*00f0*/ 	.short	0x000b
        /*00f2*/ 	.short	0x0040
        /*00f4*/ 	.byte	0x00, 0xf0, 0x11, 0x00


	//----- nvinfo : EIATTR_KPARAM_INFO
	.align		4
.L_47:
        /*00f8*/ 	.byte	0x04, 0x17
        /*00fa*/ 	.short	(.L_49 - .L_48)
.L_48:
        /*00fc*/ 	.word	0x00000000
        /*0100*/ 	.short	0x000a
        /*0102*/ 	.short	0x003c
        /*0104*/ 	.byte	0x00, 0xf0, 0x11, 0x00


	//----- nvinfo : EIATTR_KPARAM_INFO
	.align		4
.L_49:
        /*0108*/ 	.byte	0x04, 0x17
        /*010a*/ 	.short	(.L_51 - .L_50)
.L_50:
        /*010c*/ 	.word	0x00000000
        /*0110*/ 	.short	0x0009
        /*0112*/ 	.short	0x0038
        /*0114*/ 	.byte	0x00, 0xf0, 0x11, 0x00


	//----- nvinfo : EIATTR_KPARAM_INFO
	.align		4
.L_51:
        /*0118*/ 	.byte	0x04, 0x17
        /*011a*/ 	.short	(.L_53 - .L_52)
.L_52:
        /*011c*/ 	.word	0x00000000
        /*0120*/ 	.short	0x0008
        /*0122*/ 	.short	0x0034
        /*0124*/ 	.byte	0x00, 0xf0, 0x11, 0x00


	//----- nvinfo : EIATTR_KPARAM_INFO
	.align		4
.L_53:
        /*0128*/ 	.byte	0x04, 0x17
        /*012a*/ 	.short	(.L_55 - .L_54)
.L_54:
        /*012c*/ 	.word	0x00000000
        /*0130*/ 	.short	0x0007
        /*0132*/ 	.short	0x0030
        /*0134*/ 	.byte	0x00, 0xf0, 0x11, 0x00


	//----- nvinfo : EIATTR_KPARAM_INFO
	.align		4
.L_55:
        /*0138*/ 	.byte	0x04, 0x17
        /*013a*/ 	.short	(.L_57 - .L_56)
.L_56:
        /*013c*/ 	.word	0x00000000
        /*0140*/ 	.short	0x0006
        /*0142*/ 	.short	0x002c
        /*0144*/ 	.byte	0x00, 0xf0, 0x11, 0x00


	//----- nvinfo : EIATTR_KPARAM_INFO
	.align		4
.L_57:
        /*0148*/ 	.byte	0x04, 0x17
        /*014a*/ 	.short	(.L_59 - .L_58)
.L_58:
        /*014c*/ 	.word	0x00000000
        /*0150*/ 	.short	0x0005
        /*0152*/ 	.short	0x0028
        /*0154*/ 	.byte	0x00, 0xf0, 0x11, 0x00


	//----- nvinfo : EIATTR_KPARAM_INFO
	.align		4
.L_59:
        /*0158*/ 	.byte	0x04, 0x17
        /*015a*/ 	.short	(.L_61 - .L_60)
.L_60:
        /*015c*/ 	.word	0x00000000
        /*0160*/ 	.short	0x0004
        /*0162*/ 	.short	0x0020
        /*0164*/ 	.byte	0x00, 0xf4, 0x21, 0x00


	//----- nvinfo : EIATTR_KPARAM_INFO
	.align		4
.L_61:
        /*0168*/ 	.byte	0x04, 0x17
        /*016a*/ 	.short	(.L_63 - .L_62)
.L_62:
        /*016c*/ 	.word	0x00000000
        /*0170*/ 	.short	0x0003
        /*0172*/ 	.short	0x0018
        /*0174*/ 	.byte	0x00, 0xf4, 0x21, 0x00


	//----- nvinfo : EIATTR_KPARAM_INFO
	.align		4
.L_63:
        /*0178*/ 	.byte	0x04, 0x17
        /*017a*/ 	.short	(.L_65 - .L_64)
.L_64:
        /*017c*/ 	.word	0x00000000
        /*0180*/ 	.short	0x0002
        /*0182*/ 	.short	0x0010
        /*0184*/ 	.byte	0x00, 0xf4, 0x21, 0x00


	//----- nvinfo : EIATTR_KPARAM_INFO
	.align		4
.L_65:
        /*0188*/ 	.byte	0x04, 0x17
        /*018a*/ 	.short	(.L_67 - .L_66)
.L_66:
        /*018c*/ 	.word	0x00000000
        /*0190*/ 	.short	0x0001
        /*0192*/ 	.short	0x0008
        /*0194*/ 	.byte	0x00, 0xf4, 0x21, 0x00


	//----- nvinfo : EIATTR_KPARAM_INFO
	.align		4
.L_67:
        /*0198*/ 	.byte	0x04, 0x17
        /*019a*/ 	.short	(.L_69 - .L_68)
.L_68:
        /*019c*/ 	.word	0x00000000
        /*01a0*/ 	.short	0x0000
        /*01a2*/ 	.short	0x0000
        /*01a4*/ 	.byte	0x00, 0xf4, 0x21, 0x00


	//----- nvinfo : EIATTR_AT_ENTRY_FRAGMENTS
	.align		4
.L_69:
        /*01a8*/ 	.byte	0x04, 0x4f
        /*01aa*/ 	.short	(.L_71 - .L_70)


	//   ....[0]....
.L_70:
        /*01ac*/ 	.word	0x00000004


	//----- nvinfo : EIATTR_RESERVED_SMEM_USED
	.align		4
.L_71:
        /*01b0*/ 	.byte	0x01, 0x41
	.zero		2


	//----- nvinfo : EIATTR_SPARSE_MMA_MASK
	.align		4
        /*01b4*/ 	.byte	0x03, 0x50
        /*01b6*/ 	.short	0x0000


	//----- nvinfo : EIATTR_TCGEN05_1CTA_USED
	.align		4
        /*01b8*/ 	.byte	0x01, 0x51
	.zero		2


	//----- nvinfo : EIATTR_MAXREG_COUNT
	.align		4
        /*01bc*/ 	.byte	0x03, 0x1b
        /*01be*/ 	.short	0x00ff


	//----- nvinfo : EIATTR_NUM_BARRIERS
	.align		4
        /*01c0*/ 	.byte	0x02, 0x4c
        /*01c2*/ 	.byte	0x01
	.zero		1


	//----- nvinfo : EIATTR_INT_WARP_WIDE_INSTR_OFFSETS
	.align		4
        /*01c4*/ 	.byte	0x04, 0x31
        /*01c6*/ 	.short	(.L_73 - .L_72)


	//   ....[0]....
.L_72:
        /*01c8*/ 	.word	0x00001790


	//   ....[1]....
        /*01cc*/ 	.word	0x000017b0


	//   ....[2]....
        /*01d0*/ 	.word	0x00001ee0


	//   ....[3]....
        /*01d4*/ 	.word	0x00001f70


	//   ....[4]....
        /*01d8*/ 	.word	0x00003780


	//   ....[5]....
        /*01dc*/ 	.word	0x00006ec0


	//   ....[6]....
        /*01e0*/ 	.word	0x00006f10


	//----- nvinfo : EIATTR_COOP_GROUP_MASK_REGIDS
	.align		4
.L_73:
        /*01e4*/ 	.byte	0x04, 0x29
        /*01e6*/ 	.short	(.L_75 - .L_74)


	//   ....[0]....
.L_74:
        /*01e8*/ 	.word	0xffffffff


	//   ....[1]....
        /*01ec*/ 	.word	0xffffffff


	//   ....[2]....
        /*01f0*/ 	.word	0xffffffff


	//   ....[3]....
        /*01f4*/ 	.word	0xffffffff


	//   ....[4]....
        /*01f8*/ 	.word	0xffffffff


	//   ....[5]....
        /*01fc*/ 	.word	0xffffffff


	//   ....[6]....
        /*0200*/ 	.word	0xffffffff


	//   ....[7]....
        /*0204*/ 	.word	0xffffffff


	//----- nvinfo : EIATTR_COOP_GROUP_INSTR_OFFSETS
	.align		4
.L_75:
        /*0208*/ 	.byte	0x04, 0x28
        /*020a*/ 	.short	(.L_77 - .L_76)


	//   ....[0]....
.L_76:
        /*020c*/ 	.word	0x00000050


	//   ....[1]....
        /*0210*/ 	.word	0x00000310


	//   ....[2]....
        /*0214*/ 	.word	0x000026c0


	//   ....[3]....
        /*0218*/ 	.word	0x00002d00


	//   ....[4]....
        /*021c*/ 	.word	0x00003bb0


	//   ....[5]....
        /*0220*/ 	.word	0x00003e60


	//   ....[6]....
        /*0224*/ 	.word	0x00006d50


	//   ....[7]....
        /*0228*/ 	.word	0x00006fc0


	//----- nvinfo : EIATTR_VRC_CTA_INIT_COUNT
	.align		4
.L_77:
        /*022c*/ 	.byte	0x02, 0x4a
        /*022e*/ 	.byte	0x80
	.zero		1


	//----- nvinfo : EIATTR_MBARRIER_INSTR_OFFSETS
	.align		4
        /*0230*/ 	.byte	0x04, 0x39
        /*0232*/ 	.short	(.L_79 - .L_78)


	//   ....[0]....
.L_78:
        /*0234*/ 	.word	0x00001d80
        /*0238*/ 	.word	0x000000ff
        /*023c*/ 	.word	0x00000000
        /*0240*/ 	.short	0x0100
        /*0242*/ 	.byte	0x17
	.zero		1


	//   ....[1]....
        /*0244*/ 	.word	0x00001f60
        /*0248*/ 	.word	0x000000ff
        /*024c*/ 	.word	0x0000b008
        /*0250*/ 	.short	0x0100
        /*0252*/ 	.byte	0x18
	.zero		1


	//   ....[2]....
        /*0254*/ 	.word	0x00002080
        /*0258*/ 	.word	0x000000ff
        /*025c*/ 	.word	0x00009000
        /*0260*/ 	.short	0x0100
        /*0262*/ 	.byte	0x18
	.zero		1


	//   ....[3]....
        /*0264*/ 	.word	0x00002480
        /*0268*/ 	.word	0x000000ff
        /*026c*/ 	.word	0x00009000
        /*0270*/ 	.short	0x010a
        /*0272*/ 	.byte	0x18
	.zero		1


	//   ....[4]....
        /*0274*/ 	.word	0x00002580
        /*0278*/ 	.word	0x000000ff
        /*027c*/ 	.word	0x00009000
        /*0280*/ 	.short	0x0108
        /*0282*/ 	.byte	0x18
	.zero		1


	//   ....[5]....
        /*0284*/ 	.word	0x00003840
        /*0288*/ 	.word	0x000000ff
        /*028c*/ 	.word	0x0000b010
        /*0290*/ 	.short	0x0100
        /*0292*/ 	.byte	0x18
	.zero		1


	//   ....[6]....
        /*0294*/ 	.word	0x00003a70
        /*0298*/ 	.word	0x000000ff
        /*029c*/ 	.word	0x0000b010
        /*02a0*/ 	.short	0x010a
        /*02a2*/ 	.byte	0x18
	.zero		1


	//   ....[7]....
        /*02a4*/ 	.word	0x00003ad0
        /*02a8*/ 	.word	0x000000ff
        /*02ac*/ 	.word	0x0000b010
        /*02b0*/ 	.short	0x0108
        /*02b2*/ 	.byte	0x18
	.zero		1


	//   ....[8]....
        /*02b4*/ 	.word	0x00003da0
        /*02b8*/ 	.word	0x000000ff
        /*02bc*/ 	.word	0x00000000
        /*02c0*/ 	.short	0x010a
        /*02c2*/ 	.byte	0x17
	.zero		1


	//   ....[9]....
        /*02c4*/ 	.word	0x000046f0
        /*02c8*/ 	.word	0x000000ff
        /*02cc*/ 	.word	0x00000000
        /*02d0*/ 	.short	0x010a
        /*02d2*/ 	.byte	0x17
	.zero		1


	//   ....[10]....
        /*02d4*/ 	.word	0x00004750
        /*02d8*/ 	.word	0x000000ff
        /*02dc*/ 	.word	0x0000b000
        /*02e0*/ 	.short	0x0108
        /*02e2*/ 	.byte	0x18
	.zero		1


	//   ....[11]....
        /*02e4*/ 	.word	0x00004790
        /*02e8*/ 	.word	0x000000ff
        /*02ec*/ 	.word	0x0000b008
        /*02f0*/ 	.short	0x0108
        /*02f2*/ 	.byte	0x18
	.zero		1


	//   ....[12]....
        /*02f4*/ 	.word	0x00006fe0
        /*02f8*/ 	.word	0x000000ff
        /*02fc*/ 	.word	0x00009000
        /*0300*/ 	.short	0x010a
        /*0302*/ 	.byte	0x18
	.zero		1


	//   ....[13]....
        /*0304*/ 	.word	0x00007010
        /*0308*/ 	.word	0x000000ff
        /*030c*/ 	.word	0x0000b010
        /*0310*/ 	.short	0x010a
        /*0312*/ 	.byte	0x18
	.zero		1


	//   ....[14]....
        /*0314*/ 	.word	0x00007040
        /*0318*/ 	.word	0x000000ff
        /*031c*/ 	.word	0x00000000
        /*0320*/ 	.short	0x010a
        /*0322*/ 	.byte	0x17
	.zero		1


	//   ....[15]....
        /*0324*/ 	.word	0x00007070
        /*0328*/ 	.word	0x000000ff
        /*032c*/ 	.word	0x00000000
        /*0330*/ 	.short	0x010a
        /*0332*/ 	.byte	0x17
	.zero		1


	//----- nvinfo : EIATTR_NUM_MBARRIERS
	.align		4
.L_79:
        /*0334*/ 	.byte	0x03, 0x38
        /*0336*/ 	.short	0xffff


	//----- nvinfo : EIATTR_EXIT_INSTR_OFFSETS
	.align		4
        /*0338*/ 	.byte	0x04, 0x1c
        /*033a*/ 	.short	(.L_81 - .L_80)


	//   ....[0]....
.L_80:
        /*033c*/ 	.word	0x00006fd0


	//----- nvinfo : EIATTR_REQNTID
	.align		4
.L_81:
        /*0340*/ 	.byte	0x04, 0x10
        /*0342*/ 	.short	(.L_83 - .L_82)
.L_82:
        /*0344*/ 	.word	0x00000100
        /*0348*/ 	.word	0x00000001
        /*034c*/ 	.word	0x00000001


	//----- nvinfo : EIATTR_CRS_STACK_SIZE
	.align		4
.L_83:
        /*0350*/ 	.byte	0x04, 0x1e
        /*0352*/ 	.short	(.L_85 - .L_84)
.L_84:
        /*0354*/ 	.word	0x00000000


	//----- nvinfo : EIATTR_CBANK_PARAM_SIZE
	.align		4
.L_85:
        /*0358*/ 	.byte	0x03, 0x19
        /*035a*/ 	.short	0x0088


	//----- nvinfo : EIATTR_PARAM_CBANK
	.align		4
        /*035c*/ 	.byte	0x04, 0x0a
        /*035e*/ 	.short	(.L_87 - .L_86)
	.align		4
.L_86:
        /*0360*/ 	.word	index@(.nv.constant0.attn_fwd)
        /*0364*/ 	.short	0x0380
        /*0366*/ 	.short	0x0088


	//----- nvinfo : EIATTR_SW_WAR
	.align		4
.L_87:
        /*0368*/ 	.byte	0x04, 0x36
        /*036a*/ 	.short	(.L_89 - .L_88)
.L_88:
        /*036c*/ 	.word	0x00000008
.L_89:


//--------------------- .nv.compat                --------------------------
	.section	.nv.compat,"",@"SHT_CUDA_COMPAT_INFO"
	.align	4
        /*0000*/ 	.byte	0x02, 0x02, 0x02, 0x00, 0x02, 0x05, 0x05, 0x00, 0x02, 0x03, 0x00, 0x00, 0x02, 0x06, 0x01, 0x00


//--------------------- .nv.callgraph             --------------------------
	.section	.nv.callgraph,"",@"SHT_CUDA_CALLGRAPH"
	.align	4
	.sectionentsize	8
	.align		4
        /*0000*/ 	.word	0x00000000
	.align		4
        /*0004*/ 	.word	0xffffffff
	.align		4
        /*0008*/ 	.word	0x00000000
	.align		4
        /*000c*/ 	.word	0xfffffffe
	.align		4
        /*0010*/ 	.word	0x00000000
	.align		4
        /*0014*/ 	.word	0xfffffffd
	.align		4
        /*0018*/ 	.word	0x00000000
	.align		4
        /*001c*/ 	.word	0xfffffffc


//--------------------- .nv.constant4             --------------------------
	.section	.nv.constant4,"a",@progbits
	.align	8
	.align		8
.nv.constant4:
        /*0000*/ 	.dword	_$_str


//--------------------- .text.attn_fwd            --------------------------
	.section	.text.attn_fwd,"ax",@progbits
	.align	128
        .global         attn_fwd
        .type           attn_fwd,@function
        .size           attn_fwd,(.L_x_28 - attn_fwd)
        .other          attn_fwd,@"STO_CUDA_ENTRY STV_DEFAULT"
attn_fwd:
.text.attn_fwd:
[----:B------:R-:W0:Y:S01]  /*0000*/  LDC R1, c[0x0][0x37c] ;  /* 0x0000df00ff017b82 */ /* 0x000e220000000800 */
[----:B------:R-:W1:Y:S02]  /*0010*/  S2R R0, SR_TID.X ;  /* 0x0000000000007919 */ /* 0x000e640000002100 */
[----:B-1----:R-:W-:-:S13]  /*0020*/  ISETP.GE.U32.AND P0, PT, R0, 0x20, PT ;  /* 0x000000200000780c */ /* 0x002fda0003f06070 */
[----:B------:R-:W-:Y:S05]  /*0030*/  @P0 BRA `(.L_x_0) ;  /* 0x0000000000b80947 */ /* 0x000fea0003800000 */
[----:B------:R-:W1:Y:S01]  /*0040*/  S2UR UR6, SR_CgaCtaId ;  /* 0x00000000000679c3 */ /* 0x000e620000008800 */
[----:B------:R-:W-:Y:S01]  /*0050*/  NOP ;  /* 0x0000000000007918 */ /* 0x000fe20000000000 */
[----:B------:R-:W-:Y:S02]  /*0060*/  UMOV UR4, 0x40 ;  /* 0x0000004000047882 */ /* 0x000fe40000000000 */
[----:B-1----:R-:W-:-:S09]  /*0070*/  ULEA UR4, UR6, UR4, 0x18 ;  /* 0x0000000406047291 */ /* 0x002fd2000f8ec0ff */
[----:B------:R-:W1:Y:S01]  /*0080*/  LDS.U8 R2, [UR4] ;  /* 0x00000004ff027984 */ /* 0x000e620008000000 */
[----:B------:R-:W-:Y:S02]  /*0090*/  UMOV UR4, 0x400 ;  /* 0x0000040000047882 */ /* 0x000fe40000000000 */
[----:B------:R-:W-:Y:S01]  /*00a0*/  ULEA UR4, UR6, UR4, 0x18 ;  /* 0x0000000406047291 */ /* 0x000fe2000f8ec0ff */
[----:B-1----:R-:W-:-:S13]  /*00b0*/  ISETP.NE.AND P1, PT, R2, RZ, PT ;  /* 0x000000ff0200720c */ /* 0x002fda0003f25270 */
[----:B------:R-:W-:Y:S05]  /*00c0*/  @P1 BRA `(.L_x_1) ;  /* 0x00000000007c1947 */ /* 0x000fea0003800000 */
[----:B------:R-:W-:-:S13]  /*00d0*/  ELECT P1, URZ, PT ;  /* 0x0000000000ff782f */ /* 0x000fda0003820000 */
[----:B------:R-:W-:Y:S05]  /*00e0*/  @!P1 BRA `(.L_x_2) ;  /* 0x0000000000849947 */ /* 0x000fea0003800000 */
[----:B------:R-:W-:Y:S01]  /*00f0*/  UMOV UR5, 0x8 ;  /* 0x0000000800057882 */ /* 0x000fe20000000000 */
[----:B------:R-:W-:Y:S02]  /*0100*/  IMAD.MOV.U32 R5, RZ, RZ, 0x1 ;  /* 0x00000001ff057424 */ /* 0x000fe400078e00ff */
[----:B------:R-:W-:Y:S02]  /*0110*/  IMAD.MOV.U32 R3, RZ, RZ, 0xff ;  /* 0x000000ffff037424 */ /* 0x000fe400078e00ff */
[----:B------:R-:W-:Y:S04]  /*0120*/  DEPBAR.LE SB1, 0x36 ;  /* 0x00009d800000791a */ /* 0x000fe80000000000 */
[----:B------:R-:W1:Y:S02]  /*0130*/  UTCATOMSWS.FIND_AND_SET.ALIGN UP0, UR5, UR5 ;  /* 0x00000005000575e3 */ /* 0x000e640008000800 */
[----:B-1----:R-:W-:-:S04]  /*0140*/  PLOP3.LUT P1, PT, PT, PT, UP0, 0x80, 0x8 ;  /* 0x000000000008781c */ /* 0x002fc80003f2f008 */
[----:B------:R-:W-:-:S04]  /*0150*/  SEL R2, RZ, 0xffffffff, !P1 ;  /* 0xffffffffff027807 */ /* 0x000fc80004800000 */
[----:B------:R-:W-:Y:S02]  /*0160*/  ISETP.NE.AND P1, PT, R2, RZ, PT ;  /* 0x000000ff0200720c */ /* 0x000fe40003f25270 */
[----:B------:R-:W-:-:S11]  /*0170*/  MOV R2, UR5 ;  /* 0x0000000500027c02 */ /* 0x000fd60008000f00 */
[----:B------:R-:W-:Y:S05]  /*0180*/  @P1 BRA `(.L_x_3) ;  /* 0x0000000000241947 */ /* 0x000fea0003800000 */
.L_x_4:
[----:B------:R-:W-:Y:S05]  /*0190*/  NANOSLEEP 0x64 ;  /* 0x000000640000795d */ /* 0x000fea0003800000 */
[----:B------:R-:W-:-:S05]  /*01a0*/  UMOV UR5, 0x8 ;  /* 0x0000000800057882 */ /* 0x000fca0000000000 */
[----:B------:R-:W-:Y:S04]  /*01b0*/  DEPBAR.LE SB1, 0x36 ;  /* 0x00009d800000791a */ /* 0x000fe80000000000 */
[----:B------:R-:W1:Y:S02]  /*01c0*/  UTCATOMSWS.FIND_AND_SET.ALIGN UP0, UR5, UR5 ;  /* 0x00000005000575e3 */ /* 0x000e640008000800 */
[----:B-1----:R-:W-:-:S04]  /*01d0*/  PLOP3.LUT P1, PT, PT, PT, UP0, 0x80, 0x8 ;  /* 0x000000000008781c */ /* 0x002fc80003f2f008 */
[----:B------:R-:W-:-:S04]  /*01e0*/  SEL R2, RZ, 0xffffffff, !P1 ;  /* 0xffffffffff027807 */ /* 0x000fc80004800000 */
[----:B------:R-:W-:Y:S01]  /*01f0*/  ISETP.NE.AND P1, PT, R2, RZ, PT ;  /* 0x000000ff0200720c */ /* 0x000fe20003f25270 */
[----:B------:R-:W-:-:S12]  /*0200*/  IMAD.U32 R2, RZ, RZ, UR5 ;  /* 0x00000005ff027e24 */ /* 0x000fd8000f8e00ff */
[----:B------:R-:W-:Y:S05]  /*0210*/  @!P1 BRA `(.L_x_4) ;  /* 0xfffffffc00dc9947 */ /* 0x000fea000383ffff */
.L_x_3:
[C---:B------:R-:W-:Y:S01]  /*0220*/  VIADD R4, R2.reuse, 0x10 ;  /* 0x0000001002047836 */ /* 0x040fe20000000000 */
[----:B------:R-:W-:Y:S01]  /*0230*/  UMOV UR5, 0x50 ;  /* 0x0000005000057882 */ /* 0x000fe20000000000 */
[----:B------:R-:W-:Y:S01]  /*0240*/  SHF.L.U32 R3, R3, R2, RZ ;  /* 0x0000000203037219 */ /* 0x000fe200000006ff */
[----:B------:R-:W-:Y:S01]  /*0250*/  ULEA UR5, UR6, UR5, 0x18 ;  /* 0x0000000506057291 */ /* 0x000fe2000f8ec0ff */
[----:B------:R-:W-:Y:S02]  /*0260*/  SHF.L.U32 R2, R2, 0x5, RZ ;  /* 0x0000000502027819 */ /* 0x000fe400000006ff */
[----:B------:R-:W-:-:S04]  /*0270*/  SHF.L.U32 R4, R5, R4, RZ ;  /* 0x0000000405047219 */ /* 0x000fc800000006ff */
[----:B------:R-:W-:-:S05]  /*0280*/  LOP3.LUT R3, R4, R3, RZ, 0xfc, !PT ;  /* 0x0000000304037212 */ /* 0x000fca00078efcff */
[----:B------:R1:W-:Y:S04]  /*0290*/  ATOMS.OR RZ, [UR5], R3 ;  /* 0x00000003ffff798c */ /* 0x0003e8000b000005 */
[----:B------:R1:W-:Y:S01]  /*02a0*/  STS [UR4], R2 ;  /* 0x00000002ff007988 */ /* 0x0003e20008000804 */
[----:B------:R-:W-:Y:S05]  /*02b0*/  BRA `(.L_x_2) ;  /* 0x0000000000107947 */ /* 0x000fea0003800000 */
.L_x_1:
[----:B------:R-:W-:-:S05]  /*02c0*/  IMAD.MOV.U32 R2, RZ, RZ, -0x1 ;  /* 0xffffffffff027424 */ /* 0x000fca00078e00ff */
[----:B------:R1:W-:Y:S02]  /*02d0*/  STS [UR4], R2 ;  /* 0x00000002ff007988 */ /* 0x0003e40008000804 */
[----:B-1----:R-:W-:-:S07]  /*02e0*/  MOV R2, 0x300 ;  /* 0x0000030000027802 */ /* 0x002fce0000000f00 */
[----:B0-----:R-:W-:Y:S05]  /*02f0*/  CALL.REL.NOINC `($__internal_1_$__cuda_sm10x_tcgen05_guardrail_trap_phase_invalid_during_alloc) ;  /* 0x0000006c00747944 */ /* 0x001fea0003c00000 */
.L_x_2:
[----:B------:R-:W-:Y:S05]  /*0300*/  WARPSYNC.ALL ;  /* 0x0000000000007948 */ /* 0x000fea0003800000 */
[----:B------:R-:W-:Y:S01]  /*0310*/  NOP ;  /* 0x0000000000007918 */ /* 0x000fe20000000000 */
.L_x_0:
[----:B------:R-:W2:Y:S01]  /*0320*/  S2R R69, SR_CTAID.X ;  /* 0x0000000000457919 */ /* 0x000ea20000002500 */
[----:B------:R-:W3:Y:S01]  /*0330*/  S2UR UR25, SR_CTAID.Y ;  /* 0x00000000001979c3 */ /* 0x000ee20000002600 */
[----:B------:R-:W3:Y:S01]  /*0340*/  LDCU.64 UR4, c[0x0][0x3b0] ;  /* 0x00007600ff0477ac */ /* 0x000ee20008000a00 */
[----:B------:R-:W-:Y:S02]  /*0350*/  LOP3.LUT R70, R0, 0x7f, RZ, 0xc0, !PT ;  /* 0x0000007f00467812 */ /* 0x000fe400078ec0ff */
[----:B------:R-:W-:Y:S01]  /*0360*/  SHF.R.U32.HI R68, RZ, 0x7, R0 ;  /* 0x00000007ff447819 */ /* 0x000fe20000011600 */
[----:B------:R-:W-:Y:S01]  /*0370*/  UMOV UR24, 0x400 ;  /* 0x0000040000187882 */ /* 0x000fe20000000000 */
[----:B------:R-:W4:Y:S02]  /*0380*/  LDCU.64 UR30, c[0x0][0x358] ;  /* 0x00006b00ff1e77ac */ /* 0x000f240008000a00 */
[----:B------:R-:W1:Y:S01]  /*0390*/  LDC R23, c[0x0][0x3b8] ;  /* 0x0000ee00ff177b82 */ /* 0x000e620000000800 */
[----:B------:R-:W-:-:S07]  /*03a0*/  SGXT.U32 R68, R68, 0x1 ;  /* 0x000000014444781a */ /* 0x000fce0000000000 */
[----:B------:R-:W0:Y:S08]  /*03b0*/  S2UR UR6, SR_CgaCtaId ;  /* 0x00000000000679c3 */ /* 0x000e300000008800 */
[----:B------:R-:W4:Y:S01]  /*03c0*/  LDC.64 R18, c[0x0][0x380] ;  /* 0x0000e000ff127b82 */ /* 0x000f220000000a00 */
[----:B---3--:R-:W-:-:S04]  /*03d0*/  UIMAD UR4, UR25, UR4, URZ ;  /* 0x00000004190472a4 */ /* 0x008fc8000f8e02ff */
[----:B------:R-:W-:Y:S01]  /*03e0*/  USHF.L.U32 UR7, UR4, 0x1, URZ ;  /* 0x0000000104077899 */ /* 0x000fe200080006ff */
[----:B--2---:R-:W-:Y:S02]  /*03f0*/  IMAD R69, R69, 0x80, R70 ;  /* 0x0000008045457824 */ /* 0x004fe400078e0246 */
[----:B-1----:R-:W-:Y:S02]  /*0400*/  IMAD R6, R68, R23, RZ ;  /* 0x0000001744067224 */ /* 0x002fe400078e02ff */
[----:B------:R-:W-:Y:S01]  /*0410*/  IMAD R2, R69, UR5, RZ ;  /* 0x0000000545027c24 */ /* 0x000fe2000f8e02ff */
[----:B------:R-:W-:Y:S01]  /*0420*/  UIMAD.WIDE UR4, UR4, 0x2, URZ ;  /* 0x00000002040478a5 */ /* 0x000fe2000f8e02ff */
[----:B------:R-:W-:-:S03]  /*0430*/  IMAD R8, R23, 0x2, R6 ;  /* 0x0000000217087824 */ /* 0x000fc600078e0206 */
[C---:B------:R-:W-:Y:S01]  /*0440*/  SHF.L.U32 R21, R2.reuse, 0x1, RZ ;  /* 0x0000000102157819 */ /* 0x040fe200000006ff */
[----:B0-----:R-:W-:Y:S01]  /*0450*/  ULEA UR24, UR6, UR24, 0x18 ;  /* 0x0000001806187291 */ /* 0x001fe2000f8ec0ff */
[----:B------:R-:W-:Y:S01]  /*0460*/  BAR.SYNC.DEFER_BLOCKING 0x0 ;  /* 0x0000000000007b1d */ /* 0x000fe20000010000 */
[----:B------:R-:W-:-:S04]  /*0470*/  IMAD.HI R2, R2, 0x2, RZ ;  /* 0x0000000202027827 */ /* 0x000fc800078e02ff */
[----:B------:R-:W-:Y:S01]  /*0480*/  IMAD R10, R23, 0x2, R8 ;  /* 0x00000002170a7824 */ /* 0x000fe200078e0208 */
[----:B----4-:R-:W-:Y:S01]  /*0490*/  IADD3 R21, P1, P2, R21, UR7, R18 ;  /* 0x0000000715157c10 */ /* 0x010fe2000fa3e012 */
[----:B------:R-:W0:Y:S03]  /*04a0*/  LDCU UR4, c[0x0][0x3c8] ;  /* 0x00007900ff0477ac */ /* 0x000e260008000800 */
[----:B------:R-:W-:Y:S02]  /*04b0*/  IADD3.X R19, PT, PT, R2, UR5, R19, P1, P2 ;  /* 0x0000000502137c10 */ /* 0x000fe40008fe4413 */
[-C--:B------:R-:W-:Y:S02]  /*04c0*/  LEA R2, P1, R6, R21.reuse, 0x1 ;  /* 0x0000001506027211 */ /* 0x080fe400078208ff */
[----:B------:R-:W-:Y:S02]  /*04d0*/  LEA R4, P2, R8, R21, 0x1 ;  /* 0x0000001508047211 */ /* 0x000fe400078408ff */
[----:B------:R-:W-:-:S02]  /*04e0*/  LEA.HI.X.SX32 R3, R6, R19, 0x1, P1 ;  /* 0x0000001306037211 */ /* 0x000fc400008f0eff */
[C---:B------:R-:W-:Y:S02]  /*04f0*/  LEA R12, R23.reuse, R10, 0x1 ;  /* 0x0000000a170c7211 */ /* 0x040fe400078e08ff */
[----:B------:R-:W-:Y:S02]  /*0500*/  LEA R6, P1, R10, R21, 0x1 ;  /* 0x000000150a067211 */ /* 0x000fe400078208ff */
[-C--:B------:R-:W-:Y:S01]  /*0510*/  LEA.HI.X.SX32 R5, R8, R19.reuse, 0x1, P2 ;  /* 0x0000001308057211 */ /* 0x080fe200010f0eff */
[----:B------:R-:W1:Y:S01]  /*0520*/  LDS R75, [UR24] ;  /* 0x00000018ff4b7984 */ /* 0x000e620008000800 */
[----:B------:R-:W-:Y:S01]  /*0530*/  BAR.SYNC.DEFER_BLOCKING 0x0 ;  /* 0x0000000000007b1d */ /* 0x000fe20000010000 */
[----:B------:R-:W-:Y:S01]  /*0540*/  LEA.HI.X.SX32 R7, R10, R19, 0x1, P1 ;  /* 0x000000130a077211 */ /* 0x000fe200008f0eff */
[----:B------:R-:W-:Y:S01]  /*0550*/  IMAD R14, R23, 0x2, R12 ;  /* 0x00000002170e7824 */ /* 0x000fe200078e020c */
[----:B------:R-:W-:-:S03]  /*0560*/  LEA R8, P1, R12, R21, 0x1 ;  /* 0x000000150c087211 */ /* 0x000fc600078208ff */
[----:B------:R-:W-:Y:S01]  /*0570*/  IMAD R22, R23, 0x2, R14 ;  /* 0x0000000217167824 */ /* 0x000fe200078e020e */
[----:B------:R-:W-:Y:S02]  /*0580*/  LEA.HI.X.SX32 R9, R12, R19, 0x1, P1 ;  /* 0x000000130c097211 */ /* 0x000fe400008f0eff */
[----:B------:R-:W-:-:S04]  /*0590*/  LEA R10, P1, R14, R21, 0x1 ;  /* 0x000000150e0a7211 */ /* 0x000fc800078208ff */
[----:B------:R-:W-:Y:S02]  /*05a0*/  LEA.HI.X.SX32 R11, R14, R19, 0x1, P1 ;  /* 0x000000130e0b7211 */ /* 0x000fe400008f0eff */
[----:B------:R-:W-:Y:S02]  /*05b0*/  LEA R14, R23, R22, 0x1 ;  /* 0x00000016170e7211 */ /* 0x000fe400078e08ff */
[----:B------:R-:W-:-:S03]  /*05c0*/  LEA R12, P1, R22, R21, 0x1 ;  /* 0x00000015160c7211 */ /* 0x000fc600078208ff */
[C---:B------:R-:W-:Y:S01]  /*05d0*/  IMAD R26, R23.reuse, 0x2, R14 ;  /* 0x00000002171a7824 */ /* 0x040fe200078e020e */
[----:B------:R-:W-:Y:S01]  /*05e0*/  LEA.HI.X.SX32 R13, R22, R19, 0x1, P1 ;  /* 0x00000013160d7211 */ /* 0x000fe200008f0eff */
[----:B------:R2:W5:Y:S02]  /*05f0*/  LDG.E.U16 R16, desc[UR30][R2.64] ;  /* 0x0000001e02107981 */ /* 0x000564000c1e1500 */
[----:B------:R-:W-:Y:S02]  /*0600*/  IMAD R28, R23, 0x2, R26 ;  /* 0x00000002171c7824 */ /* 0x000fe400078e021a */
[----:B------:R3:W5:Y:S04]  /*0610*/  LDG.E.U16 R18, desc[UR30][R6.64] ;  /* 0x0000001e06127981 */ /* 0x000768000c1e1500 */
[----:B------:R4:W5:Y:S01]  /*0620*/  LDG.E.U16 R20, desc[UR30][R8.64] ;  /* 0x0000001e08147981 */ /* 0x000962000c1e1500 */
[----:B--2---:R-:W-:-:S03]  /*0630*/  LEA R2, P1, R14, R21, 0x1 ;  /* 0x000000150e027211 */ /* 0x004fc600078208ff */
[----:B------:R2:W5:Y:S01]  /*0640*/  LDG.E.U16 R17, desc[UR30][R4.64] ;  /* 0x0000001e04117981 */ /* 0x000562000c1e1500 */
[----:B------:R-:W-:Y:S02]  /*0650*/  LEA.HI.X.SX32 R3, R14, R19, 0x1, P1 ;  /* 0x000000130e037211 */ /* 0x000fe400008f0eff */
[C---:B---3--:R-:W-:Y:S01]  /*0660*/  LEA R6, P1, R28.reuse, R21, 0x1 ;  /* 0x000000151c067211 */ /* 0x048fe200078208ff */
[----:B------:R3:W5:Y:S01]  /*0670*/  LDG.E.U16 R22, desc[UR30][R10.64] ;  /* 0x0000001e0a167981 */ /* 0x000762000c1e1500 */
[C---:B------:R-:W-:Y:S02]  /*0680*/  LEA R14, R23.reuse, R28, 0x1 ;  /* 0x0000001c170e7211 */ /* 0x040fe400078e08ff */
[----:B------:R-:W-:Y:S01]  /*0690*/  LEA.HI.X.SX32 R7, R28, R19, 0x1, P1 ;  /* 0x000000131c077211 */ /* 0x000fe200008f0eff */
[----:B------:R0:W5:Y:S01]  /*06a0*/  LDG.E.U16 R24, desc[UR30][R12.64] ;  /* 0x0000001e0c187981 */ /* 0x000162000c1e1500 */
[-C--:B----4-:R-:W-:Y:S01]  /*06b0*/  LEA R8, P1, R14, R21.reuse, 0x1 ;  /* 0x000000150e087211 */ /* 0x090fe200078208ff */
[C---:B------:R-:W-:Y:S01]  /*06c0*/  IMAD R28, R23.reuse, 0x2, R14 ;  /* 0x00000002171c7824 */ /* 0x040fe200078e020e */
[----:B--2---:R-:W-:Y:S01]  /*06d0*/  LEA R4, P2, R26, R21, 0x1 ;  /* 0x000000151a047211 */ /* 0x004fe200078408ff */
[----:B------:R2:W5:Y:S01]  /*06e0*/  LDG.E.U16 R25, desc[UR30][R2.64] ;  /* 0x0000001e02197981 */ /* 0x000562000c1e1500 */
[-C--:B------:R-:W-:Y:S01]  /*06f0*/  LEA.HI.X.SX32 R9, R14, R19.reuse, 0x1, P1 ;  /* 0x000000130e097211 */ /* 0x080fe200008f0eff */
[----:B------:R-:W-:Y:S01]  /*0700*/  IMAD R14, R23, 0x2, R28 ;  /* 0x00000002170e7824 */ /* 0x000fe200078e021c */
[----:B------:R-:W-:Y:S01]  /*0710*/  LEA.HI.X.SX32 R5, R26, R19, 0x1, P2 ;  /* 0x000000131a057211 */ /* 0x000fe200010f0eff */
[----:B------:R-:W5:Y:S01]  /*0720*/  LDG.E.U16 R27, desc[UR30][R6.64] ;  /* 0x0000001e061b7981 */ /* 0x000f62000c1e1500 */
[----:B---3--:R-:W-:-:S02]  /*0730*/  LEA R10, P1, R28, R21, 0x1 ;  /* 0x000000151c0a7211 */ /* 0x008fc400078208ff */
[----:B0-----:R-:W-:Y:S01]  /*0740*/  LEA R12, P2, R14, R21, 0x1 ;  /* 0x000000150e0c7211 */ /* 0x001fe200078408ff */
[----:B------:R0:W5:Y:S01]  /*0750*/  LDG.E.U16 R26, desc[UR30][R4.64] ;  /* 0x0000001e041a7981 */ /* 0x000162000c1e1500 */
[C---:B------:R-:W-:Y:S02]  /*0760*/  LEA R30, R23.reuse, R14, 0x1 ;  /* 0x0000000e171e7211 */ /* 0x040fe400078e08ff */
[-C--:B------:R-:W-:Y:S02]  /*0770*/  LEA.HI.X.SX32 R11, R28, R19.reuse, 0x1, P1 ;  /* 0x000000131c0b7211 */ /* 0x080fe400008f0eff */
[----:B------:R-:W-:Y:S01]  /*0780*/  LEA.HI.X.SX32 R13, R14, R19, 0x1, P2 ;  /* 0x000000130e0d7211 */ /* 0x000fe200010f0eff */
[C---:B------:R-:W-:Y:S01]  /*0790*/  IMAD R14, R23.reuse, 0x2, R30 ;  /* 0x00000002170e7824 */ /* 0x040fe200078e021e */
[C---:B--2---:R-:W-:Y:S01]  /*07a0*/  LEA R2, P1, R30.reuse, R21, 0x1 ;  /* 0x000000151e027211 */ /* 0x044fe200078208ff */
[----:B------:R2:W5:Y:S02]  /*07b0*/  LDG.E.U16 R28, desc[UR30][R8.64] ;  /* 0x0000001e081c7981 */ /* 0x000564000c1e1500 */
[----:B------:R-:W-:Y:S01]  /*07c0*/  IMAD R32, R23, 0x2, R14 ;  /* 0x0000000217207824 */ /* 0x000fe200078e020e */
[----:B------:R-:W-:Y:S01]  /*07d0*/  LEA.HI.X.SX32 R3, R30, R19, 0x1, P1 ;  /* 0x000000131e037211 */ /* 0x000fe200008f0eff */
[----:B------:R-:W5:Y:S01]  /*07e0*/  LDG.E.U16 R29, desc[UR30][R10.64] ;  /* 0x0000001e0a1d7981 */ /* 0x000f62000c1e1500 */
[----:B0-----:R-:W-:-:S03]  /*07f0*/  LEA R4, P1, R14, R21, 0x1 ;  /* 0x000000150e047211 */ /* 0x001fc600078208ff */
[----:B------:R0:W5:Y:S01]  /*0800*/  LDG.E.U16 R30, desc[UR30][R12.64] ;  /* 0x0000001e0c1e7981 */ /* 0x000162000c1e1500 */
[----:B------:R-:W-:Y:S02]  /*0810*/  LEA.HI.X.SX32 R5, R14, R19, 0x1, P1 ;  /* 0x000000130e057211 */ /* 0x000fe400008f0eff */
[----:B------:R-:W-:Y:S01]  /*0820*/  LEA R14, R23, R32, 0x1 ;  /* 0x00000020170e7211 */ /* 0x000fe200078e08ff */
[----:B------:R3:W5:Y:S01]  /*0830*/  LDG.E.U16 R31, desc[UR30][R2.64] ;  /* 0x0000001e021f7981 */ /* 0x000762000c1e1500 */
[----:B------:R-:W-:-:S03]  /*0840*/  LEA R6, P1, R32, R21, 0x1 ;  /* 0x0000001520067211 */ /* 0x000fc600078208ff */
[----:B------:R-:W-:Y:S01]  /*0850*/  IMAD R34, R23, 0x2, R14 ;  /* 0x0000000217227824 */ /* 0x000fe200078e020e */
[----:B--2---:R-:W-:-:S03]  /*0860*/  LEA R8, P2, R14, R21, 0x1 ;  /* 0x000000150e087211 */ /* 0x004fc600078408ff */
[C---:B0-----:R-:W-:Y:S01]  /*0870*/  IMAD R12, R23.reuse, 0x2, R34 ;  /* 0x00000002170c7824 */ /* 0x041fe200078e0222 */
[-C--:B------:R-:W-:Y:S02]  /*0880*/  LEA.HI.X.SX32 R7, R32, R19.reuse, 0x1, P1 ;  /* 0x0000001320077211 */ /* 0x080fe400008f0eff */
[----:B------:R-:W-:Y:S01]  /*0890*/  LEA.HI.X.SX32 R9, R14, R19, 0x1, P2 ;  /* 0x000000130e097211 */ /* 0x000fe200010f0eff */
[----:B------:R0:W5:Y:S01]  /*08a0*/  LDG.E.U16 R32, desc[UR30][R4.64] ;  /* 0x0000001e04207981 */ /* 0x000162000c1e1500 */
[C---:B------:R-:W-:Y:S02]  /*08b0*/  LEA R10, P1, R34.reuse, R21, 0x1 ;  /* 0x00000015220a7211 */ /* 0x040fe400078208ff */
[C---:B------:R-:W-:Y:S01]  /*08c0*/  LEA R14, R23.reuse, R12, 0x1 ;  /* 0x0000000c170e7211 */ /* 0x040fe200078e08ff */
[----:B------:R2:W5:Y:S01]  /*08d0*/  LDG.E.U16 R33, desc[UR30][R6.64] ;  /* 0x0000001e06217981 */ /* 0x000562000c1e1500 */
[----:B------:R-:W-:Y:S02]  /*08e0*/  LEA.HI.X.SX32 R11, R34, R19, 0x1, P1 ;  /* 0x00000013220b7211 */ /* 0x000fe400008f0eff */
[C---:B---3--:R-:W-:Y:S01]  /*08f0*/  LEA R2, P1, R12.reuse, R21, 0x1 ;  /* 0x000000150c027211 */ /* 0x048fe200078208ff */
[C---:B------:R-:W-:Y:S01]  /*0900*/  IMAD R38, R23.reuse, 0x2, R14 ;  /* 0x0000000217267824 */ /* 0x040fe200078e020e */
[----:B------:R3:W5:Y:S02]  /*0910*/  LDG.E.U16 R34, desc[UR30][R8.64] ;  /* 0x0000001e08227981 */ /* 0x000764000c1e1500 */
[----:B------:R-:W-:Y:S01]  /*0920*/  LEA.HI.X.SX32 R3, R12, R19, 0x1, P1 ;  /* 0x000000130c037211 */ /* 0x000fe200008f0eff */
[----:B------:R-:W-:Y:S01]  /*0930*/  IMAD R40, R23, 0x2, R38 ;  /* 0x0000000217287824 */ /* 0x000fe200078e0226 */
[C---:B0-----:R-:W-:Y:S01]  /*0940*/  LEA R4, P1, R14.reuse, R21, 0x1 ;  /* 0x000000150e047211 */ /* 0x041fe200078208ff */
[----:B------:R0:W5:Y:S03]  /*0950*/  LDG.E.U16 R35, desc[UR30][R10.64] ;  /* 0x0000001e0a237981 */ /* 0x000166000c1e1500 */
[----:B------:R-:W-:Y:S01]  /*0960*/  LEA.HI.X.SX32 R5, R14, R19, 0x1, P1 ;  /* 0x000000130e057211 */ /* 0x000fe200008f0eff */
[----:B------:R4:W5:Y:S01]  /*0970*/  LDG.E.U16 R36, desc[UR30][R2.64] ;  /* 0x0000001e02247981 */ /* 0x000962000c1e1500 */
[----:B--2---:R-:W-:-:S02]  /*0980*/  LEA R6, P1, R40, R21, 0x1 ;  /* 0x0000001528067211 */ /* 0x004fc400078208ff */
[C---:B------:R-:W-:Y:S01]  /*0990*/  LEA R14, R23.reuse, R40, 0x1 ;  /* 0x00000028170e7211 */ /* 0x040fe200078e08ff */
[----:B------:R-:W5:Y:S01]  /*09a0*/  LDG.E.U16 R37, desc[UR30][R4.64] ;  /* 0x0000001e04257981 */ /* 0x000f62000c1e1500 */
[----:B------:R-:W-:Y:S02]  /*09b0*/  LEA.HI.X.SX32 R7, R40, R19, 0x1, P1 ;  /* 0x0000001328077211 */ /* 0x000fe400008f0eff */
[-C--:B---3--:R-:W-:Y:S01]  /*09c0*/  LEA R8, P1, R14, R21.reuse, 0x1 ;  /* 0x000000150e087211 */ /* 0x088fe200078208ff */
[C---:B------:R-:W-:Y:S01]  /*09d0*/  IMAD R40, R23.reuse, 0x2, R14 ;  /* 0x0000000217287824 */ /* 0x040fe200078e020e */
[----:B------:R-:W-:Y:S01]  /*09e0*/  LEA R12, P2, R38, R21, 0x1 ;  /* 0x00000015260c7211 */ /* 0x000fe200078408ff */
[----:B------:R-:W5:Y:S01]  /*09f0*/  LDG.E.U16 R39, desc[UR30][R6.64] ;  /* 0x0000001e06277981 */ /* 0x000f62000c1e1500 */
[-C--:B------:R-:W-:Y:S01]  /*0a00*/  LEA.HI.X.SX32 R9, R14, R19.reuse, 0x1, P1 ;  /* 0x000000130e097211 */ /* 0x080fe200008f0eff */
[----:B------:R-:W-:Y:S01]  /*0a10*/  IMAD R14, R23, 0x2, R40 ;  /* 0x00000002170e7824 */ /* 0x000fe200078e0228 */
[----:B------:R-:W-:-:S04]  /*0a20*/  LEA.HI.X.SX32 R13, R38, R19, 0x1, P2 ;  /* 0x00000013260d7211 */ /* 0x000fc800010f0eff */
[C---:B------:R-:W-:Y:S01]  /*0a30*/  LEA R42, R23.reuse, R14, 0x1 ;  /* 0x0000000e172a7211 */ /* 0x040fe200078e08ff */
[----:B------:R2:W5:Y:S01]  /*0a40*/  LDG.E.U16 R38, desc[UR30][R12.64] ;  /* 0x0000001e0c267981 */ /* 0x000562000c1e1500 */
[-C--:B0-----:R-:W-:Y:S02]  /*0a50*/  LEA R10, P2, R14, R21.reuse, 0x1 ;  /* 0x000000150e0a7211 */ /* 0x081fe400078408ff */
[----:B----4-:R-:W-:Y:S02]  /*0a60*/  LEA R2, P1, R40, R21, 0x1 ;  /* 0x0000001528027211 */ /* 0x010fe400078208ff */
[-C--:B------:R-:W-:Y:S01]  /*0a70*/  LEA.HI.X.SX32 R11, R14, R19.reuse, 0x1, P2 ;  /* 0x000000130e0b7211 */ /* 0x080fe200010f0eff */
[----:B--2---:R-:W-:Y:S01]  /*0a80*/  IMAD R12, R23, 0x2, R42 ;  /* 0x00000002170c7824 */ /* 0x004fe200078e022a */
[----:B------:R-:W-:-:S03]  /*0a90*/  LEA.HI.X.SX32 R3, R40, R19, 0x1, P1 ;  /* 0x0000001328037211 */ /* 0x000fc600008f0eff */
[C---:B------:R-:W-:Y:S01]  /*0aa0*/  IMAD R14, R23.reuse, 0x2, R12 ;  /* 0x00000002170e7824 */ /* 0x040fe200078e020c */
[C---:B------:R-:W-:Y:S01]  /*0ab0*/  LEA R4, P1, R42.reuse, R21, 0x1 ;  /* 0x000000152a047211 */ /* 0x040fe200078208ff */
[----:B------:R0:W5:Y:S03]  /*0ac0*/  LDG.E.U16 R40, desc[UR30][R8.64] ;  /* 0x0000001e08287981 */ /* 0x000166000c1e1500 */
[C---:B------:R-:W-:Y:S01]  /*0ad0*/  LEA R46, R23.reuse, R14, 0x1 ;  /* 0x0000000e172e7211 */ /* 0x040fe200078e08ff */
[----:B------:R-:W5:Y:S01]  /*0ae0*/  LDG.E.U16 R41, desc[UR30][R2.64] ;  /* 0x0000001e02297981 */ /* 0x000f62000c1e1500 */
[----:B------:R-:W-:Y:S02]  /*0af0*/  LEA.HI.X.SX32 R5, R42, R19, 0x1, P1 ;  /* 0x000000132a057211 */ /* 0x000fe400008f0eff */
[C---:B------:R-:W-:Y:S01]  /*0b00*/  LEA R6, P1, R12.reuse, R21, 0x1 ;  /* 0x000000150c067211 */ /* 0x040fe200078208ff */
[----:B------:R-:W-:Y:S01]  /*0b10*/  IMAD R48, R23, 0x2, R46 ;  /* 0x0000000217307824 */ /* 0x000fe200078e022e */
[----:B------:R2:W5:Y:S02]  /*0b20*/  LDG.E.U16 R42, desc[UR30][R10.64] ;  /* 0x0000001e0a2a7981 */ /* 0x000564000c1e1500 */
[----:B------:R-:W-:-:S02]  /*0b30*/  LEA.HI.X.SX32 R7, R12, R19, 0x1, P1 ;  /* 0x000000130c077211 */ /* 0x000fc400008f0eff */
[C---:B0-----:R-:W-:Y:S01]  /*0b40*/  LEA R8, P1, R14.reuse, R21, 0x1 ;  /* 0x000000150e087211 */ /* 0x041fe200078208ff */
[----:B------:R0:W5:Y:S01]  /*0b50*/  LDG.E.U16 R43, desc[UR30][R4.64] ;  /* 0x0000001e042b7981 */ /* 0x000162000c1e1500 */
[C---:B--2---:R-:W-:Y:S02]  /*0b60*/  IMAD R10, R23.reuse, 0x2, R48 ;  /* 0x00000002170a7824 */ /* 0x044fe400078e0230 */
[----:B------:R-:W-:Y:S01]  /*0b70*/  LEA.HI.X.SX32 R9, R14, R19, 0x1, P1 ;  /* 0x000000130e097211 */ /* 0x000fe200008f0eff */
[----:B------:R2:W5:Y:S02]  /*0b80*/  LDG.E.U16 R44, desc[UR30][R6.64] ;  /* 0x0000001e062c7981 */ /* 0x000564000c1e1500 */
[----:B------:R-:W-:Y:S02]  /*0b90*/  LEA R14, R23, R10, 0x1 ;  /* 0x0000000a170e7211 */ /* 0x000fe400078e08ff */
[----:B------:R-:W5:Y:S01]  /*0ba0*/  LDG.E.U16 R45, desc[UR30][R8.64] ;  /* 0x0000001e082d7981 */ /* 0x000f62000c1e1500 */
[----:B------:R-:W-:-:S02]  /*0bb0*/  LEA R12, P2, R46, R21, 0x1 ;  /* 0x000000152e0c7211 */ /* 0x000fc400078408ff */
[----:B------:R-:W-:Y:S01]  /*0bc0*/  LEA R2, P1, R48, R21, 0x1 ;  /* 0x0000001530027211 */ /* 0x000fe200078208ff */
[C---:B------:R-:W-:Y:S01]  /*0bd0*/  IMAD R50, R23.reuse, 0x2, R14 ;  /* 0x0000000217327824 */ /* 0x040fe200078e020e */
[-C--:B------:R-:W-:Y:S02]  /*0be0*/  LEA.HI.X.SX32 R13, R46, R19.reuse, 0x1, P2 ;  /* 0x000000132e0d7211 */ /* 0x080fe400010f0eff */
[----:B------:R-:W-:Y:S01]  /*0bf0*/  LEA.HI.X.SX32 R3, R48, R19, 0x1, P1 ;  /* 0x0000001330037211 */ /* 0x000fe200008f0eff */
[----:B------:R-:W-:Y:S01]  /*0c00*/  IMAD R52, R23, 0x2, R50 ;  /* 0x0000000217347824 */ /* 0x000fe200078e0232 */
[C---:B0-----:R-:W-:Y:S01]  /*0c10*/  LEA R4, P1, R10.reuse, R21, 0x1 ;  /* 0x000000150a047211 */ /* 0x041fe200078208ff */
[----:B------:R0:W5:Y:S03]  /*0c20*/  LDG.E.U16 R46, desc[UR30][R12.64] ;  /* 0x0000001e0c2e7981 */ /* 0x000166000c1e1500 */
[----:B------:R-:W-:Y:S01]  /*0c30*/  LEA.HI.X.SX32 R5, R10, R19, 0x1, P1 ;  /* 0x000000130a057211 */ /* 0x000fe200008f0eff */
[----:B------:R3:W5:Y:S01]  /*0c40*/  LDG.E.U16 R47, desc[UR30][R2.64] ;  /* 0x0000001e022f7981 */ /* 0x000762000c1e1500 */
[----:B--2---:R-:W-:-:S02]  /*0c50*/  LEA R6, P1, R14, R21, 0x1 ;  /* 0x000000150e067211 */ /* 0x004fc400078208ff */
[----:B0-----:R-:W-:Y:S01]  /*0c60*/  LEA R12, R23, R52, 0x1 ;  /* 0x00000034170c7211 */ /* 0x001fe200078e08ff */
[----:B------:R0:W5:Y:S01]  /*0c70*/  LDG.E.U16 R48, desc[UR30][R4.64] ;  /* 0x0000001e04307981 */ /* 0x000162000c1e1500 */
[----:B------:R-:W-:-:S03]  /*0c80*/  LEA.HI.X.SX32 R7, R14, R19, 0x1, P1 ;  /* 0x000000130e077211 */ /* 0x000fc600008f0eff */
[C---:B------:R-:W-:Y:S01]  /*0c90*/  IMAD R14, R23.reuse, 0x2, R12 ;  /* 0x00000002170e7824 */ /* 0x040fe200078e020c */
[-C--:B------:R-:W-:Y:S01]  /*0ca0*/  LEA R8, P1, R52, R21.reuse, 0x1 ;  /* 0x0000001534087211 */ /* 0x080fe200078208ff */
[----:B------:R-:W5:Y:S01]  /*0cb0*/  LDG.E.U16 R49, desc[UR30][R6.64] ;  /* 0x0000001e06317981 */ /* 0x000f62000c1e1500 */
[----:B------:R-:W-:Y:S01]  /*0cc0*/  LEA R10, P2, R50, R21, 0x1 ;  /* 0x00000015320a7211 */ /* 0x000fe200078408ff */
[C---:B------:R-:W-:Y:S01]  /*0cd0*/  IMAD R54, R23.reuse, 0x2, R14 ;  /* 0x0000000217367824 */ /* 0x040fe200078e020e */
[-C--:B------:R-:W-:Y:S02]  /*0ce0*/  LEA.HI.X.SX32 R9, R52, R19.reuse, 0x1, P1 ;  /* 0x0000001334097211 */ /* 0x080fe400008f0eff */
[----:B------:R-:W-:Y:S02]  /*0cf0*/  LEA.HI.X.SX32 R11, R50, R19, 0x1, P2 ;  /* 0x00000013320b7211 */ /* 0x000fe400010f0eff */
[----:B---3--:R-:W-:Y:S01]  /*0d00*/  LEA R2, P1, R12, R21, 0x1 ;  /* 0x000000150c027211 */ /* 0x008fe200078208ff */
[----:B------:R-:W5:Y:S01]  /*0d10*/  LDG.E.U16 R51, desc[UR30][R8.64] ;  /* 0x0000001e08337981 */ /* 0x000f62000c1e1500 */
[----:B------:R-:W-:-:S02]  /*0d20*/  LEA R56, R23, R54, 0x1 ;  /* 0x0000003617387211 */ /* 0x000fc400078e08ff */
[----:B------:R-:W-:Y:S01]  /*0d30*/  LEA.HI.X.SX32 R3, R12, R19, 0x1, P1 ;  /* 0x000000130c037211 */ /* 0x000fe200008f0eff */
[----:B------:R2:W5:Y:S01]  /*0d40*/  LDG.E.U16 R50, desc[UR30][R10.64] ;  /* 0x0000001e0a327981 */ /* 0x000562000c1e1500 */
[-C--:B0-----:R-:W-:Y:S02]  /*0d50*/  LEA R4, P1, R14, R21.reuse, 0x1 ;  /* 0x000000150e047211 */ /* 0x081fe400078208ff */
[----:B------:R-:W-:Y:S01]  /*0d60*/  LEA R12, P2, R54, R21, 0x1 ;  /* 0x00000015360c7211 */ /* 0x000fe200078408ff */
[----:B------:R0:W5:Y:S01]  /*0d70*/  LDG.E.U16 R52, desc[UR30][R2.64] ;  /* 0x0000001e02347981 */ /* 0x000162000c1e1500 */
[----:B------:R-:W-:Y:S01]  /*0d80*/  LEA.HI.X.SX32 R5, R14, R19, 0x1, P1 ;  /* 0x000000130e057211 */ /* 0x000fe200008f0eff */
[----:B--2---:R-:W-:Y:S01]  /*0d90*/  IMAD R10, R23, 0x2, R56 ;  /* 0x00000002170a7824 */ /* 0x004fe200078e0238 */
[----:B------:R-:W-:-:S03]  /*0da0*/  LEA R6, P1, R56, R21, 0x1 ;  /* 0x0000001538067211 */ /* 0x000fc600078208ff */
[----:B------:R-:W5:Y:S01]  /*0db0*/  LDG.E.U16 R53, desc[UR30][R4.64] ;  /* 0x0000001e04357981 */ /* 0x000f62000c1e1500 */
[----:B------:R-:W-:Y:S01]  /*0dc0*/  IMAD R14, R23, 0x2, R10 ;  /* 0x00000002170e7824 */ /* 0x000fe200078e020a */
[----:B------:R-:W-:-:S04]  /*0dd0*/  LEA.HI.X.SX32 R7, R56, R19, 0x1, P1 ;  /* 0x0000001338077211 */ /* 0x000fc800008f0eff */
[C---:B------:R-:W-:Y:S01]  /*0de0*/  LEA R58, R23.reuse, R14, 0x1 ;  /* 0x0000000e173a7211 */ /* 0x040fe200078e08ff */
[----:B------:R-:W5:Y:S01]  /*0df0*/  LDG.E.U16 R55, desc[UR30][R6.64] ;  /* 0x0000001e06377981 */ /* 0x000f62000c1e1500 */
[----:B------:R-:W-:Y:S02]  /*0e00*/  LEA.HI.X.SX32 R13, R54, R19, 0x1, P2 ;  /* 0x00000013360d7211 */ /* 0x000fe400010f0eff */
[C---:B------:R-:W-:Y:S01]  /*0e10*/  LEA R8, P1, R10.reuse, R21, 0x1 ;  /* 0x000000150a087211 */ /* 0x040fe200078208ff */
[C---:B------:R-:W-:Y:S02]  /*0e20*/  IMAD R60, R23.reuse, 0x2, R58 ;  /* 0x00000002173c7824 */ /* 0x040fe400078e023a */
[----:B------:R2:W5:Y:S01]  /*0e30*/  LDG.E.U16 R54, desc[UR30][R12.64] ;  /* 0x0000001e0c367981 */ /* 0x000562000c1e1500 */
[----:B------:R-:W-:Y:S02]  /*0e40*/  LEA.HI.X.SX32 R9, R10, R19, 0x1, P1 ;  /* 0x000000130a097211 */ /* 0x000fe400008f0eff */
[----:B0-----:R-:W-:Y:S01]  /*0e50*/  LEA R2, P1, R14, R21, 0x1 ;  /* 0x000000150e027211 */ /* 0x001fe200078208ff */
[----:B--2---:R-:W-:-:S03]  /*0e60*/  IMAD R12, R23, 0x2, R60 ;  /* 0x00000002170c7824 */ /* 0x004fc600078e023c */
[----:B------:R-:W-:Y:S01]  /*0e70*/  LEA.HI.X.SX32 R3, R14, R19, 0x1, P1 ;  /* 0x000000130e037211 */ /* 0x000fe200008f0eff */
[----:B------:R0:W5:Y:S01]  /*0e80*/  LDG.E.U16 R56, desc[UR30][R8.64] ;  /* 0x0000001e08387981 */ /* 0x000162000c1e1500 */
[C---:B------:R-:W-:Y:S02]  /*0e90*/  LEA R4, P1, R60.reuse, R21, 0x1 ;  /* 0x000000153c047211 */ /* 0x040fe400078208ff */
[C---:B------:R-:W-:Y:S01]  /*0ea0*/  LEA R14, R23.reuse, R12, 0x1 ;  /* 0x0000000c170e7211 */ /* 0x040fe200078e08ff */
[----:B------:R2:W5:Y:S01]  /*0eb0*/  LDG.E.U16 R57, desc[UR30][R2.64] ;  /* 0x0000001e02397981 */ /* 0x000562000c1e1500 */
[----:B------:R-:W-:Y:S02]  /*0ec0*/  LEA.HI.X.SX32 R5, R60, R19, 0x1, P1 ;  /* 0x000000133c057211 */ /* 0x000fe400008f0eff */
[-C--:B------:R-:W-:Y:S01]  /*0ed0*/  LEA R6, P1, R12, R21.reuse, 0x1 ;  /* 0x000000150c067211 */ /* 0x080fe200078208ff */
[C---:B------:R-:W-:Y:S01]  /*0ee0*/  IMAD R62, R23.reuse, 0x2, R14 ;  /* 0x00000002173e7824 */ /* 0x040fe200078e020e */
[----:B------:R-:W-:Y:S01]  /*0ef0*/  LEA R10, P2, R58, R21, 0x1 ;  /* 0x000000153a0a7211 */ /* 0x000fe200078408ff */
[----:B------:R-:W5:Y:S01]  /*0f00*/  LDG.E.U16 R59, desc[UR30][R4.64] ;  /* 0x0000001e043b7981 */ /* 0x000f62000c1e1500 */
[-C--:B------:R-:W-:Y:S01]  /*0f10*/  LEA.HI.X.SX32 R7, R12, R19.reuse, 0x1, P1 ;  /* 0x000000130c077211 */ /* 0x080fe200008f0eff */
[----:B------:R-:W-:Y:S01]  /*0f20*/  IMAD R64, R23, 0x2, R62 ;  /* 0x0000000217407824 */ /* 0x000fe200078e023e */
[----:B------:R-:W-:-:S02]  /*0f30*/  LEA.HI.X.SX32 R11, R58, R19, 0x1, P2 ;  /* 0x000000133a0b7211 */ /* 0x000fc400010f0eff */
[C---:B0-----:R-:W-:Y:S01]  /*0f40*/  LEA R8, P1, R14.reuse, R21, 0x1 ;  /* 0x000000150e087211 */ /* 0x041fe200078208ff */
[----:B------:R-:W5:Y:S03]  /*0f50*/  LDG.E.U16 R60, desc[UR30][R6.64] ;  /* 0x0000001e063c7981 */ /* 0x000f66000c1e1500 */
[----:B------:R-:W-:Y:S01]  /*0f60*/  LEA.HI.X.SX32 R9, R14, R19, 0x1, P1 ;  /* 0x000000130e097211 */ /* 0x000fe200008f0eff */
[----:B------:R0:W5:Y:S01]  /*0f70*/  LDG.E.U16 R58, desc[UR30][R10.64] ;  /* 0x0000001e0a3a7981 */ /* 0x000162000c1e1500 */
[-C--:B--2---:R-:W-:Y:S02]  /*0f80*/  LEA R2, P1, R64, R21.reuse, 0x1 ;  /* 0x0000001540027211 */ /* 0x084fe400078208ff */
[----:B------:R-:W-:Y:S01]  /*0f90*/  LEA R12, P2, R62, R21, 0x1 ;  /* 0x000000153e0c7211 */ /* 0x000fe200078408ff */
[----:B------:R2:W5:Y:S01]  /*0fa0*/  LDG.E.U16 R61, desc[UR30][R8.64] ;  /* 0x0000001e083d7981 */ /* 0x000562000c1e1500 */
[----:B------:R-:W-:-:S02]  /*0fb0*/  LEA.HI.X.SX32 R3, R64, R19, 0x1, P1 ;  /* 0x0000001340037211 */ /* 0x000fc400008f0eff */
[----:B0-----:R-:W-:-:S03]  /*0fc0*/  LEA R10, R23, R64, 0x1 ;  /* 0x00000040170a7211 */ /* 0x001fc600078e08ff */
[----:B------:R-:W5:Y:S01]  /*0fd0*/  LDG.E.U16 R63, desc[UR30][R2.64] ;  /* 0x0000001e023f7981 */ /* 0x000f62000c1e1500 */
[----:B------:R-:W-:Y:S01]  /*0fe0*/  LEA R14, P1, R10, R21, 0x1 ;  /* 0x000000150a0e7211 */ /* 0x000fe200078208ff */
[----:B------:R-:W-:-:S03]  /*0ff0*/  IMAD R64, R23, 0x2, R10 ;  /* 0x0000000217407824 */ /* 0x000fc600078e020a */
[-C--:B------:R-:W-:Y:S01]  /*1000*/  LEA.HI.X.SX32 R15, R10, R19.reuse, 0x1, P1 ;  /* 0x000000130a0f7211 */ /* 0x080fe200008f0eff */
[C---:B------:R-:W-:Y:S01]  /*1010*/  IMAD R10, R23.reuse, 0x2, R64 ;  /* 0x00000002170a7824 */ /* 0x040fe200078e0240 */
[----:B------:R-:W-:Y:S02]  /*1020*/  LEA.HI.X.SX32 R13, R62, R19, 0x1, P2 ;  /* 0x000000133e0d7211 */ /* 0x000fe400010f0eff */
[-C--:B------:R-:W-:Y:S02]  /*1030*/  LEA R72, P1, R64, R21.reuse, 0x1 ;  /* 0x0000001540487211 */ /* 0x080fe400078208ff */
[----:B------:R-:W-:Y:S01]  /*1040*/  LEA R4, P2, R10, R21, 0x1 ;  /* 0x000000150a047211 */ /* 0x000fe200078408ff */
[----:B------:R0:W5:Y:S01]  /*1050*/  LDG.E.U16 R62, desc[UR30][R12.64] ;  /* 0x0000001e0c3e7981 */ /* 0x000162000c1e1500 */
[----:B------:R-:W-:Y:S02]  /*1060*/  LEA R6, R23, R10, 0x1 ;  /* 0x0000000a17067211 */ /* 0x000fe400078e08ff */
[----:B------:R-:W-:-:S02]  /*1070*/  LEA.HI.X.SX32 R73, R64, R19, 0x1, P1 ;  /* 0x0000001340497211 */ /* 0x000fc400008f0eff */
[----:B------:R-:W-:Y:S01]  /*1080*/  LEA.HI.X.SX32 R5, R10, R19, 0x1, P2 ;  /* 0x000000130a057211 */ /* 0x000fe200010f0eff */
[C---:B--2---:R-:W-:Y:S01]  /*1090*/  IMAD R8, R23.reuse, 0x2, R6 ;  /* 0x0000000217087824 */ /* 0x044fe200078e0206 */
[C---:B------:R-:W-:Y:S01]  /*10a0*/  LEA R10, P1, R6.reuse, R21, 0x1 ;  /* 0x00000015060a7211 */ /* 0x040fe200078208ff */
[----:B------:R2:W5:Y:S02]  /*10b0*/  LDG.E.U16 R64, desc[UR30][R14.64] ;  /* 0x0000001e0e407981 */ /* 0x000564000c1e1500 */
[----:B------:R-:W-:Y:S01]  /*10c0*/  IMAD R74, R23, 0x2, R8 ;  /* 0x00000002174a7824 */ /* 0x000fe200078e0208 */
[----:B------:R-:W-:Y:S01]  /*10d0*/  LEA.HI.X.SX32 R11, R6, R19, 0x1, P1 ;  /* 0x00000013060b7211 */ /* 0x000fe200008f0eff */
[----:B------:R3:W5:Y:S01]  /*10e0*/  LDG.E.U16 R66, desc[UR30][R4.64] ;  /* 0x0000001e04427981 */ /* 0x000762000c1e1500 */
[----:B------:R-:W-:-:S03]  /*10f0*/  LEA R6, P1, R8, R21, 0x1 ;  /* 0x0000001508067211 */ /* 0x000fc600078208ff */
[----:B------:R4:W5:Y:S01]  /*1100*/  LDG.E.U16 R67, desc[UR30][R10.64] ;  /* 0x0000001e0a437981 */ /* 0x000962000c1e1500 */
[----:B------:R-:W-:Y:S02]  /*1110*/  LEA.HI.X.SX32 R7, R8, R19, 0x1, P1 ;  /* 0x0000001308077211 */ /* 0x000fe400008f0eff */
[C---:B------:R-:W-:Y:S01]  /*1120*/  LEA R8, R23.reuse, R74, 0x1 ;  /* 0x0000004a17087211 */ /* 0x040fe200078e08ff */
[----:B------:R-:W5:Y:S01]  /*1130*/  LDG.E.U16 R65, desc[UR30][R72.64] ;  /* 0x0000001e48417981 */ /* 0x000f62000c1e1500 */
[-C--:B0-----:R-:W-:Y:S02]  /*1140*/  LEA R12, P1, R74, R21.reuse, 0x1 ;  /* 0x000000154a0c7211 */ /* 0x081fe400078208ff */
[----:B------:R-:W-:Y:S01]  /*1150*/  LEA R2, P2, R8, R21, 0x1 ;  /* 0x0000001508027211 */ /* 0x000fe200078408ff */
[C---:B--2---:R-:W-:Y:S01]  /*1160*/  IMAD R14, R23.reuse, 0x2, R8 ;  /* 0x00000002170e7824 */ /* 0x044fe200078e0208 */
[-C--:B------:R-:W-:Y:S01]  /*1170*/  LEA.HI.X.SX32 R13, R74, R19.reuse, 0x1, P1 ;  /* 0x000000134a0d7211 */ /* 0x080fe200008f0eff */
[----:B------:R0:W5:Y:S01]  /*1180*/  LDG.E.U16 R71, desc[UR30][R6.64] ;  /* 0x0000001e06477981 */ /* 0x000162000c1e1500 */
[----:B------:R-:W-:Y:S01]  /*1190*/  LEA.HI.X.SX32 R3, R8, R19, 0x1, P2 ;  /* 0x0000001308037211 */ /* 0x000fe200010f0eff */
[C---:B------:R-:W-:Y:S01]  /*11a0*/  IMAD R74, R23.reuse, 0x2, R14 ;  /* 0x00000002174a7824 */ /* 0x040fe200078e020e */
[C---:B------:R-:W-:Y:S01]  /*11b0*/  LEA R8, P1, R14.reuse, R21, 0x1 ;  /* 0x000000150e087211 */ /* 0x040fe200078208ff */
[----:B------:R2:W5:Y:S03]  /*11c0*/  LDG.E.U16 R72, desc[UR30][R12.64] ;  /* 0x0000001e0c487981 */ /* 0x000566000c1e1500 */
[----:B------:R-:W-:Y:S01]  /*11d0*/  LEA.HI.X.SX32 R9, R14, R19, 0x1, P1 ;  /* 0x000000130e097211 */ /* 0x000fe200008f0eff */
[----:B------:R0:W5:Y:S01]  /*11e0*/  LDG.E.U16 R73, desc[UR30][R2.64] ;  /* 0x0000001e02497981 */ /* 0x000162000c1e1500 */
[----:B------:R-:W-:-:S02]  /*11f0*/  LEA R14, R23, R74, 0x1 ;  /* 0x0000004a170e7211 */ /* 0x000fc400078e08ff */
[----:B---3--:R-:W-:-:S03]  /*1200*/  LEA R4, P1, R74, R21, 0x1 ;  /* 0x000000154a047211 */ /* 0x008fc600078208ff */
[C---:B------:R-:W-:Y:S01]  /*1210*/  IMAD R76, R23.reuse, 0x2, R14 ;  /* 0x00000002174c7824 */ /* 0x040fe200078e020e */
[----:B------:R-:W-:Y:S02]  /*1220*/  LEA.HI.X.SX32 R5, R74, R19, 0x1, P1 ;  /* 0x000000134a057211 */ /* 0x000fe400008f0eff */
[-C--:B----4-:R-:W-:Y:S01]  /*1230*/  LEA R10, P1, R14, R21.reuse, 0x1 ;  /* 0x000000150e0a7211 */ /* 0x090fe200078208ff */
[C---:B------:R-:W-:Y:S01]  /*1240*/  IMAD R78, R23.reuse, 0x2, R76 ;  /* 0x00000002174e7824 */ /* 0x040fe200078e024c */
[----:B0-----:R-:W-:Y:S01]  /*1250*/  LEA R6, P2, R76, R21, 0x1 ;  /* 0x000000154c067211 */ /* 0x001fe200078408ff */
[----:B------:R0:W5:Y:S01]  /*1260*/  LDG.E.U16 R74, desc[UR30][R8.64] ;  /* 0x0000001e084a7981 */ /* 0x000162000c1e1500 */
[-C--:B------:R-:W-:Y:S02]  /*1270*/  LEA.HI.X.SX32 R11, R14, R19.reuse, 0x1, P1 ;  /* 0x000000130e0b7211 */ /* 0x080fe400008f0eff */
[----:B------:R-:W-:Y:S01]  /*1280*/  LEA R14, R23, R78, 0x1 ;  /* 0x0000004e170e7211 */ /* 0x000fe200078e08ff */
[----:B------:R3:W5:Y:S01]  /*1290*/  LDG.E.U16 R77, desc[UR30][R4.64] ;  /* 0x0000001e044d7981 */ /* 0x000762000c1e1500 */
[----:B------:R-:W-:-:S02]  /*12a0*/  LEA.HI.X.SX32 R7, R76, R19, 0x1, P2 ;  /* 0x000000134c077211 */ /* 0x000fc400010f0eff */
[C---:B--2---:R-:W-:Y:S01]  /*12b0*/  LEA R12, P1, R78.reuse, R21, 0x1 ;  /* 0x000000154e0c7211 */ /* 0x044fe200078208ff */
[C---:B------:R-:W-:Y:S01]  /*12c0*/  IMAD R76, R23.reuse, 0x2, R14 ;  /* 0x00000002174c7824 */ /* 0x040fe200078e020e */
[----:B------:R-:W5:Y:S02]  /*12d0*/  LDG.E.U16 R79, desc[UR30][R10.64] ;  /* 0x0000001e0a4f7981 */ /* 0x000f64000c1e1500 */
[----:B------:R-:W-:Y:S01]  /*12e0*/  LEA.HI.X.SX32 R13, R78, R19, 0x1, P1 ;  /* 0x000000134e0d7211 */ /* 0x000fe200008f0eff */
[----:B------:R-:W-:Y:S01]  /*12f0*/  IMAD R78, R23, 0x2, R76 ;  /* 0x00000002174e7824 */ /* 0x000fe200078e024c */
[C---:B------:R-:W-:Y:S01]  /*1300*/  LEA R2, P1, R14.reuse, R21, 0x1 ;  /* 0x000000150e027211 */ /* 0x040fe200078208ff */
[----:B------:R-:W5:Y:S03]  /*1310*/  LDG.E.U16 R81, desc[UR30][R6.64] ;  /* 0x0000001e06517981 */ /* 0x000f66000c1e1500 */
[----:B------:R-:W-:Y:S01]  /*1320*/  LEA.HI.X.SX32 R3, R14, R19, 0x1, P1 ;  /* 0x000000130e037211 */ /* 0x000fe200008f0eff */
[----:B------:R-:W5:Y:S01]  /*1330*/  LDG.E.U16 R82, desc[UR30][R12.64] ;  /* 0x0000001e0c527981 */ /* 0x000f62000c1e1500 */
[----:B------:R-:W-:-:S02]  /*1340*/  LEA R14, P1, R76, R21, 0x1 ;  /* 0x000000154c0e7211 */ /* 0x000fc400078208ff */
[C---:B------:R-:W-:Y:S01]  /*1350*/  LEA R80, R23.reuse, R78, 0x1 ;  /* 0x0000004e17507211 */ /* 0x040fe200078e08ff */
[----:B------:R2:W5:Y:S01]  /*1360*/  LDG.E.U16 R83, desc[UR30][R2.64] ;  /* 0x0000001e02537981 */ /* 0x000562000c1e1500 */
[----:B0-----:R-:W-:Y:S02]  /*1370*/  LEA R8, P2, R78, R21, 0x1 ;  /* 0x000000154e087211 */ /* 0x001fe400078408ff */
[-C--:B------:R-:W-:Y:S01]  /*1380*/  LEA.HI.X.SX32 R15, R76, R19.reuse, 0x1, P1 ;  /* 0x000000134c0f7211 */ /* 0x080fe200008f0eff */
[C---:B------:R-:W-:Y:S01]  /*1390*/  IMAD R76, R23.reuse, 0x2, R80 ;  /* 0x00000002174c7824 */ /* 0x040fe200078e0250 */
[----:B------:R-:W-:Y:S02]  /*13a0*/  LEA.HI.X.SX32 R9, R78, R19, 0x1, P2 ;  /* 0x000000134e097211 */ /* 0x000fe400010f0eff */
[C---:B---3--:R-:W-:Y:S01]  /*13b0*/  LEA R4, P1, R80.reuse, R21, 0x1 ;  /* 0x0000001550047211 */ /* 0x048fe200078208ff */
[----:B------:R-:W-:Y:S01]  /*13c0*/  IMAD R78, R23, 0x2, R76 ;  /* 0x00000002174e7824 */ /* 0x000fe200078e024c */
[----:B------:R-:W5:Y:S01]  /*13d0*/  LDG.E.U16 R84, desc[UR30][R14.64] ;  /* 0x0000001e0e547981 */ /* 0x000f62000c1e1500 */
[----:B--2---:R-:W0:Y:S01]  /*13e0*/  LDC.64 R2, c[0x0][0x3c0] ;  /* 0x0000f000ff027b82 */ /* 0x004e220000000a00 */
[----:B------:R-:W-:-:S02]  /*13f0*/  LEA.HI.X.SX32 R5, R80, R19, 0x1, P1 ;  /* 0x0000001350057211 */ /* 0x000fc400008f0eff */
[----:B------:R-:W-:Y:S02]  /*1400*/  LEA R80, R23, R78, 0x1 ;  /* 0x0000004e17507211 */ /* 0x000fe400078e08ff */
[----:B------:R2:W5:Y:S03]  /*1410*/  LDG.E.U16 R23, desc[UR30][R8.64] ;  /* 0x0000001e08177981 */ /* 0x000566000c1e1500 */
[----:B--2---:R-:W2:Y:S01]  /*1420*/  LDC.64 R8, c[0x0][0x388] ;  /* 0x0000e200ff087b82 */ /* 0x004ea20000000a00 */
[-C--:B------:R-:W-:Y:S01]  /*1430*/  LEA R6, P1, R76, R21.reuse, 0x1 ;  /* 0x000000154c067211 */ /* 0x080fe200078208ff */
[----:B------:R-:W-:Y:S01]  /*1440*/  IMAD R14, R70, UR4, RZ ;  /* 0x00000004460e7c24 */ /* 0x000fe2000f8e02ff */
[----:B------:R-:W-:Y:S02]  /*1450*/  LEA R10, P2, R78, R21, 0x1 ;  /* 0x000000154e0a7211 */ /* 0x000fe400078408ff */
[----:B------:R-:W-:-:S02]  /*1460*/  LEA.HI.X.SX32 R7, R76, R19, 0x1, P1 ;  /* 0x000000134c077211 */ /* 0x000fc400008f0eff */
[----:B------:R-:W-:Y:S01]  /*1470*/  LEA R12, P1, R80, R21, 0x1 ;  /* 0x00000015500c7211 */ /* 0x000fe200078208ff */
[----:B0-----:R-:W-:Y:S01]  /*1480*/  IMAD R2, R2, UR25, RZ ;  /* 0x0000001902027c24 */ /* 0x001fe2000f8e02ff */
[----:B------:R0:W5:Y:S01]  /*1490*/  LDG.E.U16 R21, desc[UR30][R4.64] ;  /* 0x0000001e04157981 */ /* 0x000162000c1e1500 */
[----:B------:R-:W-:Y:S01]  /*14a0*/  IMAD.SHL.U32 R15, R14, 0x2, RZ ;  /* 0x000000020e0f7824 */ /* 0x000fe200078e00ff */
[-C--:B------:R-:W-:Y:S02]  /*14b0*/  LEA.HI.X.SX32 R13, R80, R19.reuse, 0x1, P1 ;  /* 0x00000013500d7211 */ /* 0x080fe400008f0eff */
[----:B------:R-:W-:Y:S01]  /*14c0*/  LEA.HI.X.SX32 R11, R78, R19, 0x1, P2 ;  /* 0x000000134e0b7211 */ /* 0x000fe200010f0eff */
[----:B------:R-:W5:Y:S01]  /*14d0*/  LDG.E.U16 R6, desc[UR30][R6.64] ;  /* 0x0000001e06067981 */ /* 0x000f62000c1e1500 */
[----:B0-----:R-:W-:Y:S01]  /*14e0*/  SHF.R.S32.HI R4, RZ, 0x7, R0 ;  /* 0x00000007ff047819 */ /* 0x001fe20000011400 */
[----:B------:R-:W-:Y:S01]  /*14f0*/  IMAD.SHL.U32 R5, R2, 0x2, RZ ;  /* 0x0000000202057824 */ /* 0x000fe200078e00ff */
[----:B------:R-:W-:Y:S01]  /*1500*/  SHF.L.U32 R76, R0, 0x1, RZ ;  /* 0x00000001004c7819 */ /* 0x000fe200000006ff */
[----:B------:R0:W5:Y:S01]  /*1510*/  LDG.E.U16 R13, desc[UR30][R12.64] ;  /* 0x0000001e0c0d7981 */ /* 0x000162000c1e1500 */
[----:B------:R-:W-:-:S02]  /*1520*/  SGXT R4, R4, 0x1 ;  /* 0x000000010404781a */ /* 0x000fc40000000200 */
[----:B--2---:R-:W-:Y:S01]  /*1530*/  IADD3 R15, P1, P2, R15, R8, R5 ;  /* 0x000000080f0f7210 */ /* 0x004fe20007a3e005 */
[----:B------:R-:W-:Y:S01]  /*1540*/  IMAD.HI R14, R14, 0x2, RZ ;  /* 0x000000020e0e7827 */ /* 0x000fe200078e02ff */
[----:B------:R-:W-:Y:S01]  /*1550*/  LOP3.LUT R5, R4, 0x90, RZ, 0xc0, !PT ;  /* 0x0000009004057812 */ /* 0x000fe200078ec0ff */
[----:B------:R2:W5:Y:S01]  /*1560*/  LDG.E.U16 R10, desc[UR30][R10.64] ;  /* 0x0000001e0a0a7981 */ /* 0x000562000c1e1500 */
[----:B------:R-:W-:Y:S01]  /*1570*/  SHF.R.U32.HI R19, RZ, 0x5, R0 ;  /* 0x00000005ff137819 */ /* 0x000fe20000011600 */
[----:B------:R-:W-:Y:S01]  /*1580*/  IMAD.HI R2, R2, 0x2, RZ ;  /* 0x0000000202027827 */ /* 0x000fe200078e02ff */
[----:B------:R-:W-:Y:S02]  /*1590*/  LOP3.LUT R5, R5, 0x7e, R76, 0x78, !PT ;  /* 0x0000007e05057812 */ /* 0x000fe400078e784c */
[----:B0-----:R-:W-:Y:S02]  /*15a0*/  LOP3.LUT R12, R0, 0x40, RZ, 0xc0, !PT ;  /* 0x00000040000c7812 */ /* 0x001fe400078ec0ff */
[----:B------:R-:W-:-:S02]  /*15b0*/  R2UR UR15, R19 ;  /* 0x00000000130f72ca */ /* 0x000fc400000e0000 */
[----:B-1----:R-:W-:Y:S02]  /*15c0*/  R2UR UR29, R75 ;  /* 0x000000004b1d72ca */ /* 0x002fe400000e0000 */
[----:B------:R-:W-:Y:S01]  /*15d0*/  IADD3.X R19, PT, PT, R14, R9, R2, P1, P2 ;  /* 0x000000090e137210 */ /* 0x000fe20000fe4402 */
[----:B------:R-:W-:Y:S01]  /*15e0*/  IMAD R2, R12, 0x100, R5 ;  /* 0x000001000c027824 */ /* 0x000fe200078e0205 */
[----:B--2---:R-:W-:Y:S11]  /*15f0*/  @P0 BRA `(.L_x_5) ;  /* 0x0000000000180947 */ /* 0x004ff60003800000 */
[----:B------:R-:W-:Y:S01]  /*1600*/  ELECT P1, URZ, PT ;  /* 0x0000000000ff782f */ /* 0x000fe20003820000 */
[----:B------:R-:W-:Y:S01]  /*1610*/  IMAD.MOV.U32 R4, RZ, RZ, 0x1 ;  /* 0x00000001ff047424 */ /* 0x000fe200078e00ff */
[----:B------:R-:W-:Y:S01]  /*1620*/  UMOV UR4, 0x40 ;  /* 0x0000004000047882 */ /* 0x000fe20000000000 */
[----:B------:R-:W-:Y:S01]  /*1630*/  UVIRTCOUNT.DEALLOC.SMPOOL 0x80 ;  /* 0x000000800000784c */ /* 0x000fe20000000000 */
[----:B------:R-:W-:-:S09]  /*1640*/  ULEA UR4, UR6, UR4, 0x18 ;  /* 0x0000000406047291 */ /* 0x000fd2000f8ec0ff */
[----:B------:R0:W-:Y:S03]  /*1650*/  @P1 STS.U8 [UR4], R4 ;  /* 0x00000004ff001988 */ /* 0x0001e60008000004 */
.L_x_5:
[----:B------:R-:W-:Y:S01]  /*1660*/  USHF.L.U32 UR13, UR15, 0x15, URZ ;  /* 0x000000150f0d7899 */ /* 0x000fe200080006ff */
[C---:B------:R-:W-:Y:S01]  /*1670*/  LOP3.LUT R7, R2.reuse, 0x20, RZ, 0x3c, !PT ;  /* 0x0000002002077812 */ /* 0x040fe200078e3cff */
[----:B------:R-:W-:Y:S01]  /*1680*/  ULOP3.LUT UR26, UR15, 0x4, URZ, 0xc0, !UPT ;  /* 0x000000040f1a7892 */ /* 0x000fe2000f8ec0ff */
[----:B-----5:R1:W-:Y:S01]  /*1690*/  STS.U16 [R2+UR24], R16 ;  /* 0x0000001002007988 */ /* 0x0203e20008000418 */
[----:B------:R-:W-:Y:S01]  /*16a0*/  ULOP3.LUT UR13, UR13, 0x600000, URZ, 0xc0, !UPT ;  /* 0x006000000d0d7892 */ /* 0x000fe2000f8ec0ff */
[----:B0-----:R-:W-:Y:S01]  /*16b0*/  LOP3.LUT R4, R2, 0x40, RZ, 0x3c, !PT ;  /* 0x0000004002047812 */ /* 0x001fe200078e3cff */
[----:B------:R-:W-:Y:S01]  /*16c0*/  UMOV UR6, 0x1 ;  /* 0x0000000100067882 */ /* 0x000fe20000000000 */
[----:B------:R-:W-:Y:S01]  /*16d0*/  STS.U16 [R2+UR24+0x400], R22 ;  /* 0x0004001602007988 */ /* 0x000fe20008000418 */
[----:B------:R-:W-:Y:S01]  /*16e0*/  UIADD3 UR22, UPT, UPT, UR29, UR13, URZ ;  /* 0x0000000d1d167290 */ /* 0x000fe2000fffe0ff */
[----:B------:R-:W-:Y:S01]  /*16f0*/  LOP3.LUT P1, RZ, R0, 0xff, RZ, 0xc0, !PT ;  /* 0x000000ff00ff7812 */ /* 0x000fe2000782c0ff */
[----:B------:R-:W0:Y:S01]  /*1700*/  LDCU UR27, c[0x0][0x3f0] ;  /* 0x00007e00ff1b77ac */ /* 0x000e220008000800 */
[----:B------:R-:W-:Y:S01]  /*1710*/  STS.U16 [R2+UR24+0x800], R27 ;  /* 0x0008001b02007988 */ /* 0x000fe20008000418 */
[----:B------:R-:W-:Y:S01]  /*1720*/  PRMT R9, RZ, 0x7610, R9 ;  /* 0x00007610ff097816 */ /* 0x000fe20000000009 */
[----:B------:R-:W-:-:S02]  /*1730*/  ULEA UR22, UR26, UR22, 0x4 ;  /* 0x000000161a167291 */ /* 0x000fc4000f8e20ff */
[----:B------:R-:W-:Y:S01]  /*1740*/  STS.U16 [R2+UR24+0xc00], R31 ;  /* 0x000c001f02007988 */ /* 0x000fe20008000418 */
[----:B------:R-:W-:Y:S01]  /*1750*/  UIADD3 UR23, UPT, UPT, UR24, 0xb000, URZ ;  /* 0x0000b00018177890 */ /* 0x000fe2000fffe0ff */
[----:B-1----:R-:W-:Y:S02]  /*1760*/  PRMT R16, RZ, 0x7610, R16 ;  /* 0x00007610ff107816 */ /* 0x002fe40000000010 */
[----:B------:R-:W-:Y:S01]  /*1770*/  STS.U16 [R2+UR24+0x1000], R35 ;  /* 0x0010002302007988 */ /* 0x000fe20008000418 */
[----:B------:R-:W-:Y:S02]  /*1780*/  PRMT R11, RZ, 0x7610, R11 ;  /* 0x00007610ff0b7816 */ /* 0x000fe4000000000b */
[----:B------:R-:W-:Y:S01]  /*1790*/  VOTEU.ALL UP1, P1 ;  /* 0x0000000000ff7886 */ /* 0x000fe20000820000 */
[----:B------:R-:W-:Y:S01]  /*17a0*/  STS.U16 [R2+UR24+0x1400], R39 ;  /* 0x0014002702007988 */ /* 0x000fe20008000418 */
[----:B------:R-:W-:Y:S01]  /*17b0*/  VOTEU.ALL UP2, P1 ;  /* 0x0000000000ff7886 */ /* 0x000fe20000840000 */
[----:B------:R-:W-:-:S02]  /*17c0*/  PRMT R14, RZ, 0x7610, R14 ;  /* 0x00007610ff0e7816 */ /* 0x000fc4000000000e */
[----:B------:R-:W-:Y:S01]  /*17d0*/  STS.U16 [R2+UR24+0x1800], R43 ;  /* 0x0018002b02007988 */ /* 0x000fe20008000418 */
[----:B------:R-:W-:-:S04]  /*17e0*/  @!UP1 UIADD3 UR4, UPT, UPT, -UR6, 0x100000, URZ ;  /* 0x0010000006049890 */ /* 0x000fc8000fffe1ff */
[----:B------:R-:W-:Y:S02]  /*17f0*/  @!UP1 USHF.L.U32 UR5, UR4, 0xb, URZ ;  /* 0x0000000b04059899 */ /* 0x000fe400080006ff */
[----:B------:R-:W-:Y:S02]  /*1800*/  @!UP1 USHF.L.U32 UR4, UR4, 0x1, URZ ;  /* 0x0000000104049899 */ /* 0x000fe400080006ff */
[----:B0-----:R-:W-:Y:S01]  /*1810*/  UISETP.GT.AND UP0, UPT, UR27, URZ, UPT ;  /* 0x000000ff1b00728c */ /* 0x001fe2000bf04270 */
[----:B------:R-:W-:Y:S04]  /*1820*/  STS.U16 [R2+UR24+0x1c00], R47 ;  /* 0x001c002f02007988 */ /* 0x000fe80008000418 */
[----:B------:R-:W-:Y:S01]  /*1830*/  STS.U16 [R2+UR24+0x2000], R51 ;  /* 0x0020003302007988 */ /* 0x000fe20008000418 */
[----:B------:R-:W-:-:S03]  /*1840*/  PLOP3.LUT P2, PT, PT, PT, UP0, 0x80, 0x8 ;  /* 0x000000000008781c */ /* 0x000fc60003f4f008 */
[----:B------:R-:W-:Y:S04]  /*1850*/  STS.U16 [R2+UR24+0x2400], R55 ;  /* 0x0024003702007988 */ /* 0x000fe80008000418 */
        /* <DEDUP_REMOVED lines=21> */
[----:B------:R0:W-:Y:S04]  /*19b0*/  STS.U16 [R7+UR24+0x3d00], R6 ;  /* 0x003d000607007988 */ /* 0x0001e80008000418 */
[----:B------:R1:W-:Y:S04]  /*19c0*/  STS.U16 [R4+UR24+0x200], R18 ;  /* 0x0002001204007988 */ /* 0x0003e80008000418 */
[----:B------:R-:W-:Y:S01]  /*19d0*/  STS.U16 [R4+UR24+0x600], R25 ;  /* 0x0006001904007988 */ /* 0x000fe20008000418 */
[----:B0-----:R-:W-:Y:S01]  /*19e0*/  LOP3.LUT R7, R2, 0x60, RZ, 0x3c, !PT ;  /* 0x0000006002077812 */ /* 0x001fe200078e3cff */
[----:B------:R-:W-:-:S02]  /*19f0*/  IMAD R2, R68, R3, RZ ;  /* 0x0000000344027224 */ /* 0x000fc400078e02ff */
[----:B------:R-:W-:Y:S01]  /*1a00*/  STS.U16 [R4+UR24+0xa00], R29 ;  /* 0x000a001d04007988 */ /* 0x000fe20008000418 */
[----:B-1----:R-:W-:-:S03]  /*1a10*/  PRMT R18, RZ, 0x7610, R18 ;  /* 0x00007610ff127816 */ /* 0x002fc60000000012 */
[----:B------:R-:W-:Y:S01]  /*1a20*/  STS.U16 [R4+UR24+0xe00], R33 ;  /* 0x000e002104007988 */ /* 0x000fe20008000418 */
[----:B------:R-:W-:-:S03]  /*1a30*/  LEA R116, P3, R2, R15, 0x1 ;  /* 0x0000000f02747211 */ /* 0x000fc600078608ff */
[----:B------:R-:W-:Y:S01]  /*1a40*/  STS.U16 [R4+UR24+0x1200], R37 ;  /* 0x0012002504007988 */ /* 0x000fe20008000418 */
[----:B------:R-:W-:-:S03]  /*1a50*/  LEA.HI.X.SX32 R117, R2, R19, 0x1, P3 ;  /* 0x0000001302757211 */ /* 0x000fc600018f0eff */
        /* <DEDUP_REMOVED lines=11> */
[----:B------:R-:W-:Y:S04]  /*1b10*/  STS.U16 [R7+UR24+0x300], R20 ;  /* 0x0003001407007988 */ /* 0x000fe80008000418 */
[----:B------:R-:W-:Y:S01]  /*1b20*/  STS.U16 [R7+UR24+0x700], R26 ;  /* 0x0007001a07007988 */ /* 0x000fe20008000418 */
[----:B0-----:R-:W-:-:S03]  /*1b30*/  LEA R4, R3, R2, 0x1 ;  /* 0x0000000203047211 */ /* 0x001fc600078e08ff */
[----:B------:R-:W-:Y:S01]  /*1b40*/  STS.U16 [R7+UR24+0xb00], R30 ;  /* 0x000b001e07007988 */ /* 0x000fe20008000418 */
[----:B------:R-:W-:Y:S01]  /*1b50*/  PRMT R10, RZ, 0x7610, R10 ;  /* 0x00007610ff0a7816 */ /* 0x000fe2000000000a */
[C---:B------:R-:W-:Y:S02]  /*1b60*/  IMAD R6, R3.reuse, 0x2, R4 ;  /* 0x0000000203067824 */ /* 0x040fe400078e0204 */
[----:B------:R-:W-:Y:S01]  /*1b70*/  STS.U16 [R7+UR24+0xf00], R34 ;  /* 0x000f002207007988 */ /* 0x000fe20008000418 */
[C---:B------:R-:W-:Y:S01]  /*1b80*/  LEA R114, P4, R4.reuse, R15, 0x1 ;  /* 0x0000000f04727211 */ /* 0x040fe200078808ff */
[C---:B------:R-:W-:Y:S02]  /*1b90*/  IMAD R8, R3.reuse, 0x2, R6 ;  /* 0x0000000203087824 */ /* 0x040fe400078e0206 */
[----:B------:R-:W-:Y:S01]  /*1ba0*/  STS.U16 [R7+UR24+0x1300], R38 ;  /* 0x0013002607007988 */ /* 0x000fe20008000418 */
[----:B------:R-:W-:Y:S02]  /*1bb0*/  LEA.HI.X.SX32 R115, R4, R19, 0x1, P4 ;  /* 0x0000001304737211 */ /* 0x000fe400020f0eff */
[----:B------:R-:W-:Y:S01]  /*1bc0*/  LEA R112, P3, R6, R15, 0x1 ;  /* 0x0000000f06707211 */ /* 0x000fe200078608ff */
[----:B------:R-:W-:Y:S01]  /*1bd0*/  STS.U16 [R7+UR24+0x1700], R42 ;  /* 0x0017002a07007988 */ /* 0x000fe20008000418 */
[----:B------:R-:W-:-:S02]  /*1be0*/  LEA R2, R3, R8, 0x1 ;  /* 0x0000000803027211 */ /* 0x000fc400078e08ff */
[----:B------:R-:W-:Y:S01]  /*1bf0*/  LEA.HI.X.SX32 R113, R6, R19, 0x1, P3 ;  /* 0x0000001306717211 */ /* 0x000fe200018f0eff */
[----:B------:R-:W-:Y:S01]  /*1c00*/  STS.U16 [R7+UR24+0x1b00], R46 ;  /* 0x001b002e07007988 */ /* 0x000fe20008000418 */
[-C--:B------:R-:W-:Y:S01]  /*1c10*/  LEA R108, P4, R2, R15.reuse, 0x1 ;  /* 0x0000000f026c7211 */ /* 0x080fe200078808ff */
[C---:B------:R-:W-:Y:S01]  /*1c20*/  IMAD R4, R3.reuse, 0x2, R2 ;  /* 0x0000000203047824 */ /* 0x040fe200078e0202 */
[----:B------:R-:W-:Y:S01]  /*1c30*/  LEA R110, P3, R8, R15, 0x1 ;  /* 0x0000000f086e7211 */ /* 0x000fe200078608ff */
[----:B------:R-:W-:Y:S01]  /*1c40*/  STS.U16 [R7+UR24+0x1f00], R50 ;  /* 0x001f003207007988 */ /* 0x000fe20008000418 */
[----:B------:R-:W-:Y:S01]  /*1c50*/  LEA.HI.X.SX32 R109, R2, R19, 0x1, P4 ;  /* 0x00000013026d7211 */ /* 0x000fe200020f0eff */
[C---:B------:R-:W-:Y:S01]  /*1c60*/  IMAD R6, R3.reuse, 0x2, R4 ;  /* 0x0000000203067824 */ /* 0x040fe200078e0204 */
[C---:B------:R-:W-:Y:S01]  /*1c70*/  LEA R106, P4, R4.reuse, R15, 0x1 ;  /* 0x0000000f046a7211 */ /* 0x040fe200078808ff */
[----:B------:R-:W-:Y:S03]  /*1c80*/  STS.U16 [R7+UR24+0x2300], R54 ;  /* 0x0023003607007988 */ /* 0x000fe60008000418 */
[----:B------:R-:W-:Y:S01]  /*1c90*/  LEA R2, R3, R6, 0x1 ;  /* 0x0000000603027211 */ /* 0x000fe200078e08ff */
[----:B------:R-:W-:Y:S01]  /*1ca0*/  STS.U16 [R7+UR24+0x2700], R58 ;  /* 0x0027003a07007988 */ /* 0x000fe20008000418 */
[----:B------:R-:W-:-:S02]  /*1cb0*/  LEA.HI.X.SX32 R107, R4, R19, 0x1, P4 ;  /* 0x00000013046b7211 */ /* 0x000fc400020f0eff */
[-C--:B------:R-:W-:Y:S01]  /*1cc0*/  LEA R104, P4, R6, R15.reuse, 0x1 ;  /* 0x0000000f06687211 */ /* 0x080fe200078808ff */
[----:B------:R-:W-:Y:S04]  /*1cd0*/  STS.U16 [R7+UR24+0x2b00], R62 ;  /* 0x002b003e07007988 */ /* 0x000fe80008000418 */
[----:B------:R-:W-:Y:S04]  /*1ce0*/  STS.U16 [R7+UR24+0x2f00], R66 ;  /* 0x002f004207007988 */ /* 0x000fe80008000418 */
[----:B------:R-:W-:Y:S04]  /*1cf0*/  STS.U16 [R7+UR24+0x3300], R73 ;  /* 0x0033004907007988 */ /* 0x000fe80008000418 */
[----:B------:R-:W-:Y:S04]  /*1d00*/  STS.U16 [R7+UR24+0x3700], R81 ;  /* 0x0037005107007988 */ /* 0x000fe80008000418 */
[----:B------:R-:W-:Y:S04]  /*1d10*/  STS.U16 [R7+UR24+0x3b00], R23 ;  /* 0x003b001707007988 */ /* 0x000fe80008000418 */
[----:B------:R0:W-:Y:S01]  /*1d20*/  STS.U16 [R7+UR24+0x3f00], R13 ;  /* 0x003f000d07007988 */ /* 0x0001e20008000418 */
[----:B------:R-:W-:Y:S01]  /*1d30*/  STTM.x64 tmem[UR22], RZ ;  /* 0x000000ff000079ed */ /* 0x000fe20008340016 */
[----:B------:R-:W1:Y:S02]  /*1d40*/  FENCE.VIEW.ASYNC.T ;  /* 0x00000000000073c6 */ /* 0x000e640000000200 */
[----:B-1----:R-:W-:Y:S01]  /*1d50*/  BAR.SYNC.DEFER_BLOCKING 0x0 ;  /* 0x0000000000007b1d */ /* 0x002fe20000010000 */
[----:B------:R-:W-:-:S05]  /*1d60*/  LEA R102, P5, R2, R15, 0x1 ;  /* 0x0000000f02667211 */ /* 0x000fca00078a08ff */
[----:B------:R-:W1:Y:S02]  /*1d70*/  FENCE.VIEW.ASYNC.S ;  /* 0x00000000000073c6 */ /* 0x000e640000000000 */
[----:B-1----:R1:W2:Y:S02]  /*1d80*/  @!UP2 SYNCS.EXCH.64 URZ, [UR23], UR4 ;  /* 0x0000000417ffa5b2 */ /* 0x0022a40008000100 */
[----:B--2---:R-:W-:Y:S01]  /*1d90*/  BAR.SYNC.DEFER_BLOCKING 0x0 ;  /* 0x0000000000007b1d */ /* 0x004fe20000010000 */
[-C--:B------:R-:W-:Y:S02]  /*1da0*/  LEA.HI.X.SX32 R105, R6, R19.reuse, 0x1, P4 ;  /* 0x0000001306697211 */ /* 0x080fe400020f0eff */
[----:B0-----:R-:W-:Y:S02]  /*1db0*/  PRMT R7, RZ, 0x7610, R7 ;  /* 0x00007610ff077816 */ /* 0x001fe40000000007 */
[----:B------:R-:W-:Y:S02]  /*1dc0*/  PRMT R13, RZ, 0x7610, R13 ;  /* 0x00007610ff0d7816 */ /* 0x000fe4000000000d */
[----:B------:R-:W-:-:S02]  /*1dd0*/  LEA.HI.X.SX32 R111, R8, R19, 0x1, P3 ;  /* 0x00000013086f7211 */ /* 0x000fc400018f0eff */
[----:B------:R-:W-:Y:S01]  /*1de0*/  LEA.HI.X.SX32 R103, R2, R19, 0x1, P5 ;  /* 0x0000001302677211 */ /* 0x000fe200028f0eff */
[----:B------:R-:W2:Y:S04]  /*1df0*/  @P2 LDG.E.U16 R10, desc[UR30][R116.64] ;  /* 0x0000001e740a2981 */ /* 0x000ea8000c1e1500 */
[----:B------:R-:W3:Y:S04]  /*1e00*/  @P2 LDG.E.U16 R16, desc[UR30][R108.64] ;  /* 0x0000001e6c102981 */ /* 0x000ee8000c1e1500 */
[----:B------:R-:W4:Y:S04]  /*1e10*/  @P2 LDG.E.U16 R9, desc[UR30][R114.64] ;  /* 0x0000001e72092981 */ /* 0x000f28000c1e1500 */
[----:B------:R-:W4:Y:S04]  /*1e20*/  @P2 LDG.E.U16 R11, desc[UR30][R106.64] ;  /* 0x0000001e6a0b2981 */ /* 0x000f28000c1e1500 */
[----:B------:R-:W4:Y:S04]  /*1e30*/  @P2 LDG.E.U16 R14, desc[UR30][R112.64] ;  /* 0x0000001e700e2981 */ /* 0x000f28000c1e1500 */
[----:B------:R-:W4:Y:S04]  /*1e40*/  @P2 LDG.E.U16 R18, desc[UR30][R104.64] ;  /* 0x0000001e68122981 */ /* 0x000f28000c1e1500 */
[----:B------:R-:W4:Y:S04]  /*1e50*/  @P2 LDG.E.U16 R7, desc[UR30][R110.64] ;  /* 0x0000001e6e072981 */ /* 0x000f28000c1e1500 */
[----:B------:R-:W4:Y:S01]  /*1e60*/  @P2 LDG.E.U16 R13, desc[UR30][R102.64] ;  /* 0x0000001e660d2981 */ /* 0x000f22000c1e1500 */
[----:B-1----:R-:W-:-:S04]  /*1e70*/  @!UP1 UIADD3 UR4, UPT, UPT, -UR6, 0x100000, URZ ;  /* 0x0010000006049890 */ /* 0x002fc8000fffe1ff */
[----:B------:R-:W-:Y:S02]  /*1e80*/  @!UP1 USHF.L.U32 UR5, UR4, 0xb, URZ ;  /* 0x0000000b04059899 */ /* 0x000fe400080006ff */
[----:B------:R-:W-:Y:S01]  /*1e90*/  @!UP1 USHF.L.U32 UR4, UR4, 0x1, URZ ;  /* 0x0000000104049899 */ /* 0x000fe200080006ff */
[----:B------:R-:W-:Y:S01]  /*1ea0*/  IMAD R75, R12, 0x20, R5 ;  /* 0x000000200c4b7824 */ /* 0x000fe200078e0205 */
[----:B------:R-:W-:-:S04]  /*1eb0*/  @!UP1 UIADD3 UR6, UPT, UPT, -UR6, 0x100000, URZ ;  /* 0x0010000006069890 */ /* 0x000fc8000fffe1ff */
[----:B------:R-:W-:Y:S02]  /*1ec0*/  @!UP1 USHF.L.U32 UR7, UR6, 0xb, URZ ;  /* 0x0000000b06079899 */ /* 0x000fe400080006ff */
[----:B------:R-:W-:Y:S01]  /*1ed0*/  @!UP1 USHF.L.U32 UR6, UR6, 0x1, URZ ;  /* 0x0000000106069899 */ /* 0x000fe200080006ff */
[----:B------:R-:W-:Y:S01]  /*1ee0*/  VOTEU.ALL UP3, P1 ;  /* 0x0000000000ff7886 */ /* 0x000fe20000860000 */
[----:B------:R-:W-:Y:S01]  /*1ef0*/  UISETP.EQ.U32.AND UP2, UPT, UR15, URZ, UP0 ;  /* 0x000000ff0f00728c */ /* 0x000fe20008742070 */
[C---:B------:R-:W-:Y:S01]  /*1f00*/  LOP3.LUT R74, R75.reuse, 0x20, RZ, 0x3c, !PT ;  /* 0x000000204b4a7812 */ /* 0x040fe200078e3cff */
[----:B------:R-:W-:Y:S01]  /*1f10*/  UIADD3 UR21, UPT, UPT, UR29, 0x80, URZ ;  /* 0x000000801d157890 */ /* 0x000fe2000fffe0ff */
[C---:B------:R-:W-:Y:S01]  /*1f20*/  LOP3.LUT R73, R75.reuse, 0x40, RZ, 0x3c, !PT ;  /* 0x000000404b497812 */ /* 0x040fe200078e3cff */
[----:B------:R-:W-:Y:S01]  /*1f30*/  UIADD3 UR12, UPT, UPT, UR24, 0x9000, URZ ;  /* 0x00009000180c7890 */ /* 0x000fe2000fffe0ff */
[----:B------:R-:W-:Y:S01]  /*1f40*/  LOP3.LUT R72, R75, 0x60, RZ, 0x3c, !PT ;  /* 0x000000604b487812 */ /* 0x000fe200078e3cff */
[----:B------:R-:W-:Y:S01]  /*1f50*/  UIADD3 UR20, UPT, UPT, UR13, UR21, URZ ;  /* 0x000000150d147290 */ /* 0x000fe2000fffe0ff */
[----:B------:R0:W1:Y:S01]  /*1f60*/  @!UP3 SYNCS.EXCH.64 URZ, [UR24+0xb008], UR4 ;  /* 0x00b0080418ffb5b2 */ /* 0x0000620008000100 */
[----:B------:R-:W-:-:S02]  /*1f70*/  VOTEU.ALL UP3, P1 ;  /* 0x0000000000ff7886 */ /* 0x000fc40000860000 */
[----:B------:R-:W-:Y:S02]  /*1f80*/  ULEA UR20, UR26, UR20, 0x12 ;  /* 0x000000141a147291 */ /* 0x000fe4000f8e90ff */
[----:B0-----:R-:W-:Y:S01]  /*1f90*/  @!UP2 UIADD3 UR5, UPT, UPT, UR24, 0x8000, URZ ;  /* 0x000080001805a890 */ /* 0x001fe2000fffe0ff */
[----:B------:R-:W-:-:S03]  /*1fa0*/  UMOV UR4, URZ ;  /* 0x000000ff00047c82 */ /* 0x000fc60008000000 */
[----:B------:R-:W-:-:S04]  /*1fb0*/  @!UP2 USHF.R.U32.HI UR5, URZ, 0x4, UR5 ;  /* 0x00000004ff05a899 */ /* 0x000fc80008011605 */
[----:B------:R-:W-:Y:S01]  /*1fc0*/  @!UP2 USGXT.U32 UR10, UR5, 0xe ;  /* 0x0000000e050aa89a */ /* 0x000fe20008000000 */
[----:B--2---:R0:W-:Y:S04]  /*1fd0*/  STS.U16 [R75+UR24+0x8000], R10 ;  /* 0x0080000a4b007988 */ /* 0x0041e80008000418 */
[----:B---3--:R0:W-:Y:S04]  /*1fe0*/  STS.U16 [R75+UR24+0x8400], R16 ;  /* 0x008400104b007988 */ /* 0x0081e80008000418 */
[----:B----4-:R0:W-:Y:S04]  /*1ff0*/  STS.U16 [R74+UR24+0x8100], R9 ;  /* 0x008100094a007988 */ /* 0x0101e80008000418 */
[----:B------:R0:W-:Y:S04]  /*2000*/  STS.U16 [R74+UR24+0x8500], R11 ;  /* 0x0085000b4a007988 */ /* 0x0001e80008000418 */
[----:B------:R0:W-:Y:S04]  /*2010*/  STS.U16 [R73+UR24+0x8200], R14 ;  /* 0x0082000e49007988 */ /* 0x0001e80008000418 */
[----:B------:R0:W-:Y:S04]  /*2020*/  STS.U16 [R73+UR24+0x8600], R18 ;  /* 0x0086001249007988 */ /* 0x0001e80008000418 */
[----:B------:R0:W-:Y:S04]  /*2030*/  STS.U16 [R72+UR24+0x8300], R7 ;  /* 0x0083000748007988 */ /* 0x0001e80008000418 */
[----:B------:R0:W-:Y:S01]  /*2040*/  STS.U16 [R72+UR24+0x8700], R13 ;  /* 0x0087000d48007988 */ /* 0x0001e20008000418 */
[----:B-1----:R1:W-:Y:S06]  /*2050*/  MEMBAR.ALL.CTA ;  /* 0x0000000000007992 */ /* 0x0023ec0000008000 */
[----:B-1----:R-:W-:Y:S04]  /*2060*/  FENCE.VIEW.ASYNC.S ;  /* 0x00000000000073c6 */ /* 0x002fe80000000000 */
[----:B------:R-:W1:Y:S02]  /*2070*/  FENCE.VIEW.ASYNC.S ;  /* 0x00000000000073c6 */ /* 0x000e640000000000 */
[----:B-1----:R0:W1:Y:S02]  /*2080*/  @!UP3 SYNCS.EXCH.64 URZ, [UR24+0x9000], UR6 ;  /* 0x0090000618ffb5b2 */ /* 0x0020640008000100 */
[----:B-1----:R-:W-:Y:S06]  /*2090*/  BAR.SYNC.DEFER_BLOCKING 0x0 ;  /* 0x0000000000007b1d */ /* 0x002fec0000010000 */
[----:B0-----:R-:W-:Y:S05]  /*20a0*/  BRA.U !UP2, `(.L_x_6) ;  /* 0x000000010af07547 */ /* 0x001fea000b800000 */
[----:B------:R-:W-:Y:S02]  /*20b0*/  UIADD3 UR6, UPT, UPT, UR24, 0x8000, URZ ;  /* 0x0000800018067890 */ /* 0x000fe4000fffe0ff */
[----:B------:R-:W-:Y:S02]  /*20c0*/  USHF.R.U32.HI UR11, URZ, 0x4, UR24 ;  /* 0x00000004ff0b7899 */ /* 0x000fe40008011618 */
[----:B------:R-:W-:Y:S02]  /*20d0*/  USHF.R.U32.HI UR10, URZ, 0x4, UR6 ;  /* 0x00000004ff0a7899 */ /* 0x000fe40008011606 */
[----:B------:R-:W-:Y:S02]  /*20e0*/  USGXT.U32 UR11, UR11, 0xe ;  /* 0x0000000e0b0b789a */ /* 0x000fe40008000000 */
[----:B------:R-:W-:Y:S02]  /*20f0*/  USGXT.U32 UR10, UR10, 0xe ;  /* 0x0000000e0a0a789a */ /* 0x000fe40008000000 */
[----:B------:R-:W-:Y:S01]  /*2100*/  UIADD3 UR42, UP3, UPT, UR11, 0x4000080, URZ ;  /* 0x040000800b2a7890 */ /* 0x000fe2000ff7e0ff */
[----:B------:R-:W-:Y:S01]  /*2110*/  UMOV UR5, URZ ;  /* 0x000000ff00057c82 */ /* 0x000fe20008000000 */
[----:B------:R-:W-:Y:S01]  /*2120*/  UIADD3 UR44, UP4, UPT, UR10, 0x2, URZ ;  /* 0x000000020a2c7890 */ /* 0x000fe2000ff9e0ff */
[----:B------:R-:W-:Y:S01]  /*2130*/  UMOV UR6, UR12 ;  /* 0x0000000c00067c82 */ /* 0x000fe20008000000 */
[----:B------:R-:W-:Y:S01]  /*2140*/  UMOV UR7, URZ ;  /* 0x000000ff00077c82 */ /* 0x000fe20008000000 */
[----:B------:R-:W-:-:S02]  /*2150*/  UIADD3 UR46, UP6, UPT, UR10, 0x4, URZ ;  /* 0x000000040a2e7890 */ /* 0x000fc4000ffde0ff */
[----:B------:R-:W-:Y:S02]  /*2160*/  UIADD3.X UR43, UPT, UPT, UR5, 0x40004040, URZ, UP3, !UPT ;  /* 0x40004040052b7890 */ /* 0x000fe40009ffe4ff */
[----:B------:R-:W-:Y:S01]  /*2170*/  UIADD3 UR48, UP5, UPT, UR10, 0x6, URZ ;  /* 0x000000060a307890 */ /* 0x000fe2000ffbe0ff */
[----:B------:R-:W-:Y:S01]  /*2180*/  UMOV UR14, UR6 ;  /* 0x00000006000e7c82 */ /* 0x000fe20008000000 */
[----:B------:R-:W-:Y:S02]  /*2190*/  ULOP3.LUT UR6, UR11, 0x4000000, URZ, 0xfc, !UPT ;  /* 0x040000000b067892 */ /* 0x000fe4000f8efcff */
[----:B------:R-:W-:Y:S02]  /*21a0*/  UIADD3 UR50, UP3, UPT, UR10, 0x80, URZ ;  /* 0x000000800a327890 */ /* 0x000fe4000ff7e0ff */
[----:B------:R-:W-:Y:S02]  /*21b0*/  UIADD3.X UR45, UPT, UPT, UR4, 0x40004040, URZ, UP4, !UPT ;  /* 0x40004040042d7890 */ /* 0x000fe4000a7fe4ff */
[----:B------:R-:W-:-:S02]  /*21c0*/  UIADD3 UR52, UP4, UPT, UR10, 0x82, URZ ;  /* 0x000000820a347890 */ /* 0x000fc4000ff9e0ff */
[----:B------:R-:W-:Y:S02]  /*21d0*/  UIADD3.X UR47, UPT, UPT, UR4, 0x40004040, URZ, UP6, !UPT ;  /* 0x40004040042f7890 */ /* 0x000fe4000b7fe4ff */
[----:B------:R-:W-:Y:S02]  /*21e0*/  UIADD3 UR54, UP6, UPT, UR10, 0x84, URZ ;  /* 0x000000840a367890 */ /* 0x000fe4000ffde0ff */
[----:B------:R-:W-:Y:S02]  /*21f0*/  UIADD3.X UR49, UPT, UPT, UR4, 0x40004040, URZ, UP5, !UPT ;  /* 0x4000404004317890 */ /* 0x000fe4000affe4ff */
[----:B------:R-:W-:Y:S02]  /*2200*/  UIADD3.64 UR58, UPT, UPT, UR42, 0x80, URZ ;  /* 0x000000802a3a7897 */ /* 0x000fe4000fffe0ff */
[----:B------:R-:W-:Y:S02]  /*2210*/  UIADD3 UR56, UP5, UPT, UR10, 0x86, URZ ;  /* 0x000000860a387890 */ /* 0x000fe4000ffbe0ff */
[----:B------:R-:W-:-:S02]  /*2220*/  UIADD3.64 UR60, UPT, UPT, UR42, 0x100, URZ ;  /* 0x000001002a3c7897 */ /* 0x000fc4000fffe0ff */
[----:B------:R-:W-:Y:S02]  /*2230*/  UIADD3.X UR51, UPT, UPT, UR4, 0x40004040, URZ, UP3, !UPT ;  /* 0x4000404004337890 */ /* 0x000fe40009ffe4ff */
[----:B------:R-:W-:Y:S02]  /*2240*/  UIADD3.64 UR62, UPT, UPT, UR42, 0x180, URZ ;  /* 0x000001802a3e7897 */ /* 0x000fe4000fffe0ff */
[----:B------:R-:W-:Y:S02]  /*2250*/  UIADD3.X UR53, UPT, UPT, UR4, 0x40004040, URZ, UP4, !UPT ;  /* 0x4000404004357890 */ /* 0x000fe4000a7fe4ff */
[----:B------:R-:W-:Y:S02]  /*2260*/  UIADD3.64 UR64, UPT, UPT, UR42, 0x200, URZ ;  /* 0x000002002a407897 */ /* 0x000fe4000fffe0ff */
[----:B------:R-:W-:Y:S02]  /*2270*/  UIADD3.X UR55, UPT, UPT, UR4, 0x40004040, URZ, UP6, !UPT ;  /* 0x4000404004377890 */ /* 0x000fe4000b7fe4ff */
[----:B------:R-:W-:Y:S01]  /*2280*/  UIADD3.64 UR66, UPT, UPT, UR42, 0x280, URZ ;  /* 0x000002802a427897 */ /* 0x000fe2000fffe0ff */
[----:B------:R-:W-:Y:S01]  /*2290*/  UMOV UR8, 0x0 ;  /* 0x0000000000087882 */ /* 0x000fe20000000000 */
[----:B------:R-:W-:Y:S01]  /*22a0*/  UMOV UR9, 0x8048010 ;  /* 0x0804801000097882 */ /* 0x000fe20000000000 */
[----:B------:R-:W-:Y:S01]  /*22b0*/  UIADD3.X UR57, UPT, UPT, UR4, 0x40004040, URZ, UP5, !UPT ;  /* 0x4000404004397890 */ /* 0x000fe2000affe4ff */
[----:B------:R-:W-:Y:S01]  /*22c0*/  UMOV UR11, 0x40004040 ;  /* 0x40004040000b7882 */ /* 0x000fe20000000000 */
[----:B------:R-:W-:Y:S01]  /*22d0*/  UMOV UR7, 0x40004040 ;  /* 0x4000404000077882 */ /* 0x000fe20000000000 */
[----:B------:R-:W-:Y:S01]  /*22e0*/  UIADD3.64 UR68, UPT, UPT, UR42, 0x300, URZ ;  /* 0x000003002a447897 */ /* 0x000fe2000fffe0ff */
[----:B------:R0:W-:Y:S01]  /*22f0*/  UTCHMMA gdesc[UR6], gdesc[UR10], tmem[UR21], tmem[UR8], idesc[UR9], !UPT ;  /* 0x00ff080a060075ea */ /* 0x0001e2000f800015 */
[----:B------:R-:W-:Y:S01]  /*2300*/  UMOV UR16, 0x0 ;  /* 0x0000000000107882 */ /* 0x000fe20000000000 */
[----:B------:R-:W-:Y:S01]  /*2310*/  UMOV UR17, 0x8048010 ;  /* 0x0804801000117882 */ /* 0x000fe20000000000 */
[----:B------:R-:W-:Y:S01]  /*2320*/  UMOV UR40, 0x0 ;  /* 0x0000000000287882 */ /* 0x000fe20000000000 */
[----:B------:R-:W-:Y:S01]  /*2330*/  UMOV UR41, 0x8048010 ;  /* 0x0804801000297882 */ /* 0x000fe20000000000 */
[----:B------:R-:W-:Y:S01]  /*2340*/  UMOV UR38, 0x0 ;  /* 0x0000000000267882 */ /* 0x000fe20000000000 */
[----:B------:R-:W-:Y:S01]  /*2350*/  UMOV UR39, 0x8048010 ;  /* 0x0804801000277882 */ /* 0x000fe20000000000 */
[----:B------:R0:W-:Y:S01]  /*2360*/  UTCHMMA gdesc[UR42], gdesc[UR44], tmem[UR21], tmem[UR16], idesc[UR17], UPT ;  /* 0x00ff102c2a0075ea */ /* 0x0001e2000b800015 */
        /* <DEDUP_REMOVED lines=12> */
[----:B------:R0:W-:Y:S01]  /*2430*/  UTCHMMA gdesc[UR66], gdesc[UR54], tmem[UR21], tmem[UR32], idesc[UR33], UPT ;  /* 0x00ff2036420075ea */ /* 0x0001e2000b800015 */
[----:B------:R0:W-:Y:S01]  /*2440*/  UTCHMMA gdesc[UR68], gdesc[UR56], tmem[UR21], tmem[UR18], idesc[UR19], UPT ;  /* 0x00ff1238440075ea */ /* 0x0001e2000b800015 */
[----:B------:R0:W-:Y:S01]  /*2450*/  UTCBAR [UR14], URZ ;  /* 0x000000ff0e0073e9 */ /* 0x0001e200080000ff */
[----:B------:R-:W-:Y:S01]  /*2460*/  NOP ;  /* 0x0000000000007918 */ /* 0x000fe20000000000 */
.L_x_6:
[----:B------:R-:W-:Y:S05]  /*2470*/  BRA.U !UP0, `(.L_x_7) ;  /* 0x0000000108087547 */ /* 0x000fea000b800000 */
[----:B------:R-:W1:Y:S02]  /*2480*/  SYNCS.PHASECHK.TRANS64.TRYWAIT P3, [UR24+0x9000], RZ ;  /* 0x009000ffff0075a7 */ /* 0x000e640008061118 */
[----:B-1----:R-:W-:Y:S05]  /*2490*/  @!P3 BRA `(.L_x_8) ;  /* 0x0000004800d0b947 */ /* 0x002fea0003800000 */
.L_x_7:
[----:B------:R-:W-:Y:S01]  /*24a0*/  BAR.SYNC.DEFER_BLOCKING 0x0 ;  /* 0x0000000000007b1d */ /* 0x000fe20000010000 */
[----:B------:R-:W-:Y:S02]  /*24b0*/  SHF.R.U32.HI R17, RZ, 0x1, R0 ;  /* 0x00000001ff117819 */ /* 0x000fe40000011600 */
[----:B------:R-:W-:Y:S02]  /*24c0*/  PRMT R21, RZ, 0x7610, R21 ;  /* 0x00007610ff157816 */ /* 0x000fe40000000015 */
[----:B------:R-:W-:Y:S01]  /*24d0*/  PRMT R23, RZ, 0x7610, R23 ;  /* 0x00007610ff177816 */ /* 0x000fe20000000017 */
[----:B0-----:R-:W0:Y:S02]  /*24e0*/  LDCU UR8, c[0x0][0x3a8] ;  /* 0x00007500ff0877ac */ /* 0x001e240008000800 */
[----:B------:R-:W1:Y:S01]  /*24f0*/  LDC.64 R84, c[0x0][0x390] ;  /* 0x0000e400ff547b82 */ /* 0x000e620000000a00 */
[----:B------:R-:W-:Y:S01]  /*2500*/  LDTM.16dp32bit_t0_t15.x8 R4, tmem[UR20] ;  /* 0x00000014000479ee */ /* 0x000fe20008980000 */
[----:B------:R-:W0:Y:S01]  /*2510*/  LDTM.16dp32bit_t16_t31.x8 R4, tmem[UR20+0x8] ;  /* 0x00000814000479ee */ /* 0x000e2200089a0000 */
[----:B------:R-:W-:Y:S01]  /*2520*/  PRMT R25, RZ, 0x7610, R25 ;  /* 0x00007610ff197816 */ /* 0x000fe20000000019 */
[----:B------:R-:W2:Y:S01]  /*2530*/  LDCU.64 UR70, c[0x0][0x3d0] ;  /* 0x00007a00ff4677ac */ /* 0x000ea20008000a00 */
[----:B------:R-:W-:-:S02]  /*2540*/  PRMT R27, RZ, 0x7610, R27 ;  /* 0x00007610ff1b7816 */ /* 0x000fc4000000001b */
[----:B------:R-:W-:Y:S01]  /*2550*/  PRMT R29, RZ, 0x7610, R29 ;  /* 0x00007610ff1d7816 */ /* 0x000fe2000000001d */
[----:B------:R-:W3:Y:S01]  /*2560*/  LDC R19, c[0x0][0x3d8] ;  /* 0x0000f600ff137b82 */ /* 0x000ee20000000800 */
[----:B------:R-:W-:Y:S01]  /*2570*/  PRMT R31, RZ, 0x7610, R31 ;  /* 0x00007610ff1f7816 */ /* 0x000fe2000000001f */
[----:B------:R-:W4:Y:S01]  /*2580*/  @!P1 SYNCS.CCTL.IV [UR24+0x9000] ;  /* 0x00900000ff0099b1 */ /* 0x000f220008000018 */
[----:B------:R-:W-:Y:S01]  /*2590*/  NOP ;  /* 0x0000000000007918 */ /* 0x000fe20000000000 */
[----:B--2---:R-:W-:Y:S01]  /*25a0*/  UIMAD UR6, UR25, UR70, URZ ;  /* 0x00000046190672a4 */ /* 0x004fe2000f8e02ff */
[----:B0-----:R-:W-:Y:S01]  /*25b0*/  FMUL R2, R4, UR8 ;  /* 0x0000000804027c20 */ /* 0x001fe20008400000 */
[----:B------:R-:W-:Y:S01]  /*25c0*/  FMUL R13, R5, UR8 ;  /* 0x00000008050d7c20 */ /* 0x000fe20008400000 */
[----:B------:R-:W-:Y:S01]  /*25d0*/  FMUL R14, R6, UR8 ;  /* 0x00000008060e7c20 */ /* 0x000fe20008400000 */
[----:B------:R-:W-:Y:S01]  /*25e0*/  FMUL R15, R7, UR8 ;  /* 0x00000008070f7c20 */ /* 0x000fe20008400000 */
[----:B------:R-:W-:Y:S01]  /*25f0*/  FMUL R16, R8, UR8 ;  /* 0x0000000808107c20 */ /* 0x000fe20008400000 */
[----:B------:R-:W-:-:S02]  /*2600*/  USHF.L.U32 UR5, UR6, 0x1, URZ ;  /* 0x0000000106057899 */ /* 0x000fc400080006ff */
[----:B------:R-:W-:Y:S01]  /*2610*/  FMNMX3 R14, R2, R13, R14, !PT ;  /* 0x0000000d020e7276 */ /* 0x000fe2000780000e */
[----:B------:R-:W-:Y:S01]  /*2620*/  FMUL R2, R9, UR8 ;  /* 0x0000000809027c20 */ /* 0x000fe20008400000 */
[----:B------:R-:W-:Y:S01]  /*2630*/  FMUL R13, R10, UR8 ;  /* 0x000000080a0d7c20 */ /* 0x000fe20008400000 */
[----:B------:R-:W-:Y:S01]  /*2640*/  UIMAD.WIDE UR6, UR6, 0x2, URZ ;  /* 0x00000002060678a5 */ /* 0x000fe2000f8e02ff */
[----:B------:R-:W-:Y:S01]  /*2650*/  FMNMX3 R15, R14, R15, R16, !PT ;  /* 0x0000000f0e0f7276 */ /* 0x000fe20007800010 */
[----:B------:R-:W-:-:S03]  /*2660*/  FMUL R14, R11, UR8 ;  /* 0x000000080b0e7c20 */ /* 0x000fc60008400000 */
[----:B------:R-:W-:Y:S02]  /*2670*/  FMNMX3 R13, R15, R2, R13, !PT ;  /* 0x000000020f0d7276 */ /* 0x000fe4000780000d */
[--C-:B------:R-:W-:Y:S02]  /*2680*/  SHF.R.U32.HI R2, RZ, 0x2, R0.reuse ;  /* 0x00000002ff027819 */ /* 0x100fe40000011600 */
[----:B------:R-:W-:Y:S02]  /*2690*/  FMNMX R77, R14, R13, !PT ;  /* 0x0000000d0e4d7209 */ /* 0x000fe40007800000 */
[----:B------:R-:W-:Y:S02]  /*26a0*/  LOP3.LUT R13, R2, 0x38, RZ, 0xc0, !PT ;  /* 0x00000038020d7812 */ /* 0x000fe400078ec0ff */
[----:B------:R-:W-:Y:S01]  /*26b0*/  LOP3.LUT R2, R0, 0xf, RZ, 0xc0, !PT ;  /* 0x0000000f00027812 */ /* 0x000fe200078ec0ff */
[----:B------:R-:W0:Y:S01]  /*26c0*/  SHFL.BFLY PT, R16, R77, 0x10, 0x1f ;  /* 0x0e001f004d107f89 */ /* 0x000e2200000e0000 */
[----:B------:R-:W-:-:S02]  /*26d0*/  LOP3.LUT R13, R13, 0x1f, R0, 0xf8, !PT ;  /* 0x0000001f0d0d7812 */ /* 0x000fc400078ef800 */
[----:B------:R-:W-:-:S03]  /*26e0*/  SHF.R.U32.HI R14, RZ, 0x4, R0 ;  /* 0x00000004ff0e7819 */ /* 0x000fc60000011600 */
[----:B------:R-:W-:Y:S02]  /*26f0*/  IMAD.SHL.U32 R71, R13, 0x10, RZ ;  /* 0x000000100d477824 */ /* 0x000fe400078e00ff */
[----:B------:R-:W-:-:S03]  /*2700*/  IMAD R13, R2, UR71, RZ ;  /* 0x00000047020d7c24 */ /* 0x000fc6000f8e02ff */
[----:B------:R-:W-:Y:S02]  /*2710*/  LOP3.LUT R2, R71, 0x1b0, RZ, 0xc0, !PT ;  /* 0x000001b047027812 */ /* 0x000fe400078ec0ff */
[C---:B------:R-:W-:Y:S02]  /*2720*/  SHF.L.U32 R15, R13.reuse, 0x1, RZ ;  /* 0x000000010d0f7819 */ /* 0x040fe400000006ff */
[----:B------:R-:W-:Y:S02]  /*2730*/  LOP3.LUT R17, R2, 0x40, R17, 0xf8, !PT ;  /* 0x0000004002117812 */ /* 0x000fe400078ef811 */
[----:B------:R-:W-:Y:S01]  /*2740*/  SGXT.U32 R2, R14, 0x4 ;  /* 0x000000040e02781a */ /* 0x000fe20000000000 */
[----:B------:R-:W-:Y:S01]  /*2750*/  IMAD.HI R14, R13, 0x2, RZ ;  /* 0x000000020d0e7827 */ /* 0x000fe200078e02ff */
[----:B-1----:R-:W-:Y:S02]  /*2760*/  IADD3 R84, P3, P4, R15, UR5, R84 ;  /* 0x000000050f547c10 */ /* 0x002fe4000fc7e054 */
[----:B------:R-:W-:Y:S01]  /*2770*/  LEA.HI R13, R0, 0x30, RZ, 0x1c ;  /* 0x00000030000d7811 */ /* 0x000fe200078fe0ff */
[----:B---3--:R-:W-:Y:S01]  /*2780*/  IMAD R15, R2, R19, RZ ;  /* 0x00000013020f7224 */ /* 0x008fe200078e02ff */
[----:B------:R-:W-:-:S02]  /*2790*/  IADD3.X R18, PT, PT, R14, UR7, R85, P3, P4 ;  /* 0x000000070e127c10 */ /* 0x000fc40009fe8455 */
[----:B------:R-:W-:Y:S01]  /*27a0*/  LEA.HI R2, R0, 0x70, RZ, 0x1c ;  /* 0x0000007000027811 */ /* 0x000fe200078fe0ff */
[----:B------:R-:W-:Y:S01]  /*27b0*/  IMAD R14, R19, 0x10, R15 ;  /* 0x00000010130e7824 */ /* 0x000fe200078e020f */
[----:B0-----:R-:W-:Y:S01]  /*27c0*/  FMNMX3 R77, R77, -INF , R16, !PT ;  /* 0xff8000004d4d7876 */ /* 0x001fe20007800010 */
[-C--:B------:R-:W-:Y:S01]  /*27d0*/  IMAD R13, R13, R19.reuse, RZ ;  /* 0x000000130d0d7224 */ /* 0x080fe200078e02ff */
[-C--:B------:R-:W-:Y:S01]  /*27e0*/  LEA R98, P4, R15, R84.reuse, 0x1 ;  /* 0x000000540f627211 */ /* 0x080fe200078808ff */
[----:B------:R-:W-:Y:S01]  /*27f0*/  IMAD R16, R2, R19, RZ ;  /* 0x0000001302107224 */ /* 0x000fe200078e02ff */
[C---:B------:R-:W-:Y:S01]  /*2800*/  LEA R96, P5, R14.reuse, R84, 0x1 ;  /* 0x000000540e607211 */ /* 0x040fe200078a08ff */
[----:B------:R-:W-:Y:S01]  /*2810*/  IMAD R2, R19, 0x10, R14 ;  /* 0x0000001013027824 */ /* 0x000fe200078e020e */
[-C--:B------:R-:W-:Y:S02]  /*2820*/  LEA.HI.X.SX32 R99, R15, R18.reuse, 0x1, P4 ;  /* 0x000000120f637211 */ /* 0x080fe400020f0eff */
[----:B------:R-:W-:Y:S01]  /*2830*/  LEA.HI.X.SX32 R97, R14, R18, 0x1, P5 ;  /* 0x000000120e617211 */ /* 0x000fe200028f0eff */
[----:B------:R-:W-:Y:S01]  /*2840*/  FADD R14, -R77, -INF ;  /* 0xff8000004d0e7421 */ /* 0x000fe20000000100 */
[----:B------:R-:W-:-:S02]  /*2850*/  LEA R92, P6, R13, R84, 0x1 ;  /* 0x000000540d5c7211 */ /* 0x000fc400078c08ff */
[----:B------:R-:W-:Y:S01]  /*2860*/  LEA R15, R19, R2, 0x5 ;  /* 0x00000002130f7211 */ /* 0x000fe200078e28ff */
[----:B------:R-:W-:Y:S01]  /*2870*/  FMUL R14, R14, 1.4426950216293334961 ;  /* 0x3fb8aa3b0e0e7820 */ /* 0x000fe20000400000 */
[----:B------:R-:W-:Y:S02]  /*2880*/  LEA.HI.X.SX32 R93, R13, R18, 0x1, P6 ;  /* 0x000000120d5d7211 */ /* 0x000fe400030f0eff */
[-C--:B------:R-:W-:Y:S01]  /*2890*/  LEA R94, P4, R2, R84.reuse, 0x1 ;  /* 0x00000054025e7211 */ /* 0x080fe200078808ff */
[C---:B------:R-:W-:Y:S01]  /*28a0*/  IMAD R13, R19.reuse, 0x10, R15 ;  /* 0x00000010130d7824 */ /* 0x040fe200078e020f */
[----:B------:R-:W4:Y:S01]  /*28b0*/  MUFU.EX2 R79, R14 ;  /* 0x0000000e004f7308 */ /* 0x000f220000000800 */
[----:B------:R-:W-:Y:S02]  /*28c0*/  LEA R82, P3, R16, R84, 0x1 ;  /* 0x0000005410527211 */ /* 0x000fe400078608ff */
[-C--:B------:R-:W-:Y:S01]  /*28d0*/  LEA.HI.X.SX32 R95, R2, R18.reuse, 0x1, P4 ;  /* 0x00000012025f7211 */ /* 0x080fe200020f0eff */
[----:B------:R-:W-:Y:S01]  /*28e0*/  IMAD R2, R19, 0x10, R13 ;  /* 0x0000001013027824 */ /* 0x000fe200078e020d */
[----:B------:R-:W-:-:S02]  /*28f0*/  LEA.HI.X.SX32 R83, R16, R18, 0x1, P3 ;  /* 0x0000001210537211 */ /* 0x000fc400018f0eff */
[-C--:B------:R-:W-:Y:S02]  /*2900*/  LEA R88, P3, R15, R84.reuse, 0x1 ;  /* 0x000000540f587211 */ /* 0x080fe400078608ff */
[-C--:B------:R-:W-:Y:S02]  /*2910*/  LEA R86, P4, R13, R84.reuse, 0x1 ;  /* 0x000000540d567211 */ /* 0x080fe400078808ff */
[C---:B------:R-:W-:Y:S02]  /*2920*/  LEA R84, P5, R2.reuse, R84, 0x1 ;  /* 0x0000005402547211 */ /* 0x040fe400078a08ff */
[-C--:B------:R-:W-:Y:S02]  /*2930*/  LEA.HI.X.SX32 R89, R15, R18.reuse, 0x1, P3 ;  /* 0x000000120f597211 */ /* 0x080fe400018f0eff */
[----:B------:R-:W-:Y:S02]  /*2940*/  LEA.HI.X.SX32 R85, R2, R18, 0x1, P5 ;  /* 0x0000001202557211 */ /* 0x000fe400028f0eff */
[----:B------:R-:W-:-:S02]  /*2950*/  IADD3 R2, PT, PT, R17, UR24, RZ ;  /* 0x0000001811027c10 */ /* 0x000fc4000fffe0ff */
[----:B------:R-:W-:Y:S02]  /*2960*/  PRMT R15, RZ, 0x7610, R15 ;  /* 0x00007610ff0f7816 */ /* 0x000fe4000000000f */
[----:B------:R-:W-:Y:S01]  /*2970*/  PRMT R19, RZ, 0x7610, R19 ;  /* 0x00007610ff137816 */ /* 0x000fe20000000013 */
[----:B----4-:R0:W-:Y:S01]  /*2980*/  STSM.16.M88 [R2+0x8000], R79 ;  /* 0x0080004f02007844 */ /* 0x0101e20000000000 */
[----:B------:R-:W-:Y:S01]  /*2990*/  LEA.HI.X.SX32 R87, R13, R18, 0x1, P4 ;  /* 0x000000120d577211 */ /* 0x000fe200020f0eff */
[----:B------:R-:W-:Y:S06]  /*29a0*/  BAR.SYNC.DEFER_BLOCKING 0x0 ;  /* 0x0000000000007b1d */ /* 0x000fec0000010000 */
[----:B------:R-:W2:Y:S04]  /*29b0*/  @P2 LDG.E.U16 R15, desc[UR30][R98.64] ;  /* 0x0000001e620f2981 */ /* 0x000ea8000c1e1500 */
[----:B------:R-:W3:Y:S04]  /*29c0*/  @P2 LDG.E.U16 R19, desc[UR30][R96.64] ;  /* 0x0000001e60132981 */ /* 0x000ee8000c1e1500 */
[----:B------:R-:W4:Y:S04]  /*29d0*/  @P2 LDG.E.U16 R21, desc[UR30][R94.64] ;  /* 0x0000001e5e152981 */ /* 0x000f28000c1e1500 */
[----:B------:R-:W5:Y:S04]  /*29e0*/  @P2 LDG.E.U16 R23, desc[UR30][R92.64] ;  /* 0x0000001e5c172981 */ /* 0x000f68000c1e1500 */
[----:B------:R-:W5:Y:S04]  /*29f0*/  @P2 LDG.E.U16 R25, desc[UR30][R88.64] ;  /* 0x0000001e58192981 */ /* 0x000f68000c1e1500 */
[----:B------:R-:W5:Y:S04]  /*2a00*/  @P2 LDG.E.U16 R27, desc[UR30][R86.64] ;  /* 0x0000001e561b2981 */ /* 0x000f68000c1e1500 */
[----:B------:R-:W5:Y:S04]  /*2a10*/  @P2 LDG.E.U16 R29, desc[UR30][R84.64] ;  /* 0x0000001e541d2981 */ /* 0x000f68000c1e1500 */
[----:B------:R-:W5:Y:S01]  /*2a20*/  @P2 LDG.E.U16 R31, desc[UR30][R82.64] ;  /* 0x0000001e521f2981 */ /* 0x000f62000c1e1500 */
[--C-:B------:R-:W-:Y:S01]  /*2a30*/  FFMA R4, R4, UR8, -R77.reuse ;  /* 0x0000000804047c23 */ /* 0x100fe2000800084d */
[--C-:B------:R-:W-:Y:S01]  /*2a40*/  FFMA R5, R5, UR8, -R77.reuse ;  /* 0x0000000805057c23 */ /* 0x100fe2000800084d */
[--C-:B------:R-:W-:Y:S01]  /*2a50*/  FFMA R6, R6, UR8, -R77.reuse ;  /* 0x0000000806067c23 */ /* 0x100fe2000800084d */
[--C-:B------:R-:W-:Y:S01]  /*2a60*/  FFMA R7, R7, UR8, -R77.reuse ;  /* 0x0000000807077c23 */ /* 0x100fe2000800084d */
[----:B------:R-:W-:Y:S01]  /*2a70*/  FMUL R4, R4, 1.4426950216293334961 ;  /* 0x3fb8aa3b04047820 */ /* 0x000fe20000400000 */
[----:B------:R-:W-:Y:S01]  /*2a80*/  FMUL R5, R5, 1.4426950216293334961 ;  /* 0x3fb8aa3b05057820 */ /* 0x000fe20000400000 */
[----:B------:R-:W-:Y:S01]  /*2a90*/  FMUL R6, R6, 1.4426950216293334961 ;  /* 0x3fb8aa3b06067820 */ /* 0x000fe20000400000 */
[----:B------:R-:W-:Y:S01]  /*2aa0*/  FMUL R7, R7, 1.4426950216293334961 ;  /* 0x3fb8aa3b07077820 */ /* 0x000fe20000400000 */
[--C-:B------:R-:W-:Y:S01]  /*2ab0*/  FFMA R8, R8, UR8, -R77.reuse ;  /* 0x0000000808087c23 */ /* 0x100fe2000800084d */
[--C-:B------:R-:W-:Y:S01]  /*2ac0*/  FFMA R9, R9, UR8, -R77.reuse ;  /* 0x0000000809097c23 */ /* 0x100fe2000800084d */
[----:B------:R-:W-:Y:S01]  /*2ad0*/  MUFU.EX2 R4, R4 ;  /* 0x0000000400047308 */ /* 0x000fe20000000800 */
[----:B------:R-:W-:Y:S01]  /*2ae0*/  ISETP.NE.U32.AND P3, PT, R12, RZ, PT ;  /* 0x000000ff0c00720c */ /* 0x000fe20003f65070 */
[----:B------:R-:W-:Y:S01]  /*2af0*/  FMUL R8, R8, 1.4426950216293334961 ;  /* 0x3fb8aa3b08087820 */ /* 0x000fe20000400000 */
[----:B------:R-:W-:Y:S01]  /*2b00*/  FMUL R9, R9, 1.4426950216293334961 ;  /* 0x3fb8aa3b09097820 */ /* 0x000fe20000400000 */
[--C-:B------:R-:W-:Y:S01]  /*2b10*/  FFMA R10, R10, UR8, -R77.reuse ;  /* 0x000000080a0a7c23 */ /* 0x100fe2000800084d */
[----:B------:R-:W-:Y:S01]  /*2b20*/  SEL R13, RZ, 0x90, !P3 ;  /* 0x00000090ff0d7807 */ /* 0x000fe20005800000 */
[----:B------:R-:W-:Y:S01]  /*2b30*/  FFMA R11, R11, UR8, -R77 ;  /* 0x000000080b0b7c23 */ /* 0x000fe2000800084d */
[----:B------:R-:W-:Y:S01]  /*2b40*/  LOP3.LUT R71, R71, 0x1f0, RZ, 0xc0, !PT ;  /* 0x000001f047477812 */ /* 0x000fe200078ec0ff */
[----:B------:R-:W1:Y:S01]  /*2b50*/  MUFU.EX2 R5, R5 ;  /* 0x0000000500057308 */ /* 0x000e620000000800 */
[----:B------:R-:W-:Y:S01]  /*2b60*/  FMUL R10, R10, 1.4426950216293334961 ;  /* 0x3fb8aa3b0a0a7820 */ /* 0x000fe20000400000 */
[----:B------:R-:W-:Y:S01]  /*2b70*/  LOP3.LUT R76, R13, 0x17e, R76, 0x78, !PT ;  /* 0x0000017e0d4c7812 */ /* 0x000fe200078e784c */
[----:B------:R-:W-:Y:S01]  /*2b80*/  FMUL R11, R11, 1.4426950216293334961 ;  /* 0x3fb8aa3b0b0b7820 */ /* 0x000fe20000400000 */
[----:B------:R0:W0:Y:S01]  /*2b90*/  LDSM.16.M88 R80, [R71+UR24+0x8000] ;  /* 0x008000184750783b */ /* 0x0000220008000000 */
[----:B------:R-:W-:-:S02]  /*2ba0*/  UIADD3 UR69, UPT, UPT, UR29, 0x90, URZ ;  /* 0x000000901d457890 */ /* 0x000fc4000fffe0ff */
[----:B------:R-:W-:Y:S01]  /*2bb0*/  UIADD3 UR27, UPT, UPT, UR27, -0x10, URZ ;  /* 0xfffffff01b1b7890 */ /* 0x000fe2000fffe0ff */
[----:B------:R-:W1:Y:S01]  /*2bc0*/  MUFU.EX2 R6, R6 ;  /* 0x0000000600067308 */ /* 0x000e620000000800 */
[----:B------:R-:W-:Y:S01]  /*2bd0*/  BAR.SYNC.DEFER_BLOCKING 0x0 ;  /* 0x0000000000007b1d */ /* 0x000fe20000010000 */
[----:B------:R-:W-:-:S04]  /*2be0*/  UIADD3 UR13, UPT, UPT, UR13, UR69, URZ ;  /* 0x000000450d0d7290 */ /* 0x000fc8000fffe0ff */
[----:B------:R-:W-:Y:S02]  /*2bf0*/  ULEA UR26, UR26, UR13, 0x12 ;  /* 0x0000000d1a1a7291 */ /* 0x000fe4000f8e90ff */
[----:B------:R-:W1:Y:S02]  /*2c00*/  MUFU.EX2 R7, R7 ;  /* 0x0000000700077308 */ /* 0x000e640000000800 */
[----:B-1----:R-:W-:Y:S01]  /*2c10*/  FADD R13, R4, R5 ;  /* 0x00000005040d7221 */ /* 0x002fe20000000000 */
[----:B------:R-:W-:-:S05]  /*2c20*/  F2FP.F16.F32.PACK_AB R4, R5, R4 ;  /* 0x000000040504723e */ /* 0x000fca00000000ff */
[----:B------:R-:W1:Y:S01]  /*2c30*/  MUFU.EX2 R8, R8 ;  /* 0x0000000800087308 */ /* 0x000e620000000800 */
[----:B------:R-:W-:-:S07]  /*2c40*/  FADD R12, R6, R13 ;  /* 0x0000000d060c7221 */ /* 0x000fce0000000000 */
[----:B------:R-:W0:Y:S01]  /*2c50*/  MUFU.EX2 R9, R9 ;  /* 0x0000000900097308 */ /* 0x000e220000000800 */
[C---:B------:R-:W-:Y:S01]  /*2c60*/  FADD R13, R7.reuse, R12 ;  /* 0x0000000c070d7221 */ /* 0x040fe20000000000 */
[----:B------:R-:W-:-:S06]  /*2c70*/  F2FP.F16.F32.PACK_AB R5, R7, R6 ;  /* 0x000000060705723e */ /* 0x000fcc00000000ff */
[----:B------:R-:W0:Y:S01]  /*2c80*/  MUFU.EX2 R10, R10 ;  /* 0x0000000a000a7308 */ /* 0x000e220000000800 */
[----:B-1----:R-:W-:-:S07]  /*2c90*/  FADD R12, R8, R13 ;  /* 0x0000000d080c7221 */ /* 0x002fce0000000000 */
[----:B------:R-:W1:Y:S01]  /*2ca0*/  MUFU.EX2 R11, R11 ;  /* 0x0000000b000b7308 */ /* 0x000e620000000800 */
[C---:B0-----:R-:W-:Y:S01]  /*2cb0*/  FADD R13, R9.reuse, R12 ;  /* 0x0000000c090d7221 */ /* 0x041fe20000000000 */
[----:B------:R-:W-:-:S03]  /*2cc0*/  F2FP.F16.F32.PACK_AB R6, R9, R8 ;  /* 0x000000080906723e */ /* 0x000fc600000000ff */
[----:B------:R-:W-:-:S04]  /*2cd0*/  FADD R12, R10, R13 ;  /* 0x0000000d0a0c7221 */ /* 0x000fc80000000000 */
[C---:B-1----:R-:W-:Y:S01]  /*2ce0*/  FADD R81, R11.reuse, R12 ;  /* 0x0000000c0b517221 */ /* 0x042fe20000000000 */
[----:B------:R-:W-:-:S04]  /*2cf0*/  F2FP.F16.F32.PACK_AB R7, R11, R10 ;  /* 0x0000000a0b07723e */ /* 0x000fc800000000ff */
[----:B------:R0:W1:Y:S04]  /*2d00*/  SHFL.BFLY PT, R78, R81, 0x10, 0x1f ;  /* 0x0e001f00514e7f89 */ /* 0x00006800000e0000 */
[----:B--2---:R0:W-:Y:S04]  /*2d10*/  STS.U16 [R76+UR24+0x8000], R15 ;  /* 0x0080000f4c007988 */ /* 0x0041e80008000418 */
[----:B---3--:R0:W-:Y:S04]  /*2d20*/  STS.U16 [R76+UR24+0x8200], R19 ;  /* 0x008200134c007988 */ /* 0x0081e80008000418 */
[----:B----4-:R0:W-:Y:S04]  /*2d30*/  STS.U16 [R76+UR24+0x8400], R21 ;  /* 0x008400154c007988 */ /* 0x0101e80008000418 */
[----:B-----5:R0:W-:Y:S04]  /*2d40*/  STS.U16 [R76+UR24+0x8600], R23 ;  /* 0x008600174c007988 */ /* 0x0201e80008000418 */
[----:B------:R0:W-:Y:S04]  /*2d50*/  STS.U16 [R76+UR24+0x8800], R25 ;  /* 0x008800194c007988 */ /* 0x0001e80008000418 */
[----:B------:R0:W-:Y:S04]  /*2d60*/  STS.U16 [R76+UR24+0x8a00], R27 ;  /* 0x008a001b4c007988 */ /* 0x0001e80008000418 */
[----:B------:R0:W-:Y:S04]  /*2d70*/  STS.U16 [R76+UR24+0x8c00], R29 ;  /* 0x008c001d4c007988 */ /* 0x0001e80008000418 */
[----:B------:R0:W-:Y:S01]  /*2d80*/  STS.U16 [R76+UR24+0x8e00], R31 ;  /* 0x008e001f4c007988 */ /* 0x0001e20008000418 */
[----:B-1----:R-:W-:Y:S05]  /*2d90*/  BRA.U !UP0, `(.L_x_9) ;  /* 0x0000000108087547 */ /* 0x002fea000b800000 */
[----:B------:R1:W-:Y:S01]  /*2da0*/  STTM.16dp32bit_t0_t15.x4 tmem[UR26], R4 ;  /* 0x00000004000079ed */ /* 0x0003e2000890001a */
[----:B------:R1:W-:Y:S02]  /*2db0*/  STTM.16dp32bit_t16_t31.x4 tmem[UR26+0x4], R4 ;  /* 0x00000404000079ed */ /* 0x0003e4000892001a */
.L_x_9:
[----:B------:R-:W2:Y:S02]  /*2dc0*/  FENCE.VIEW.ASYNC.T ;  /* 0x00000000000073c6 */ /* 0x000ea40000000200 */
[----:B--2---:R-:W-:Y:S06]  /*2dd0*/  BAR.SYNC.DEFER_BLOCKING 0x0 ;  /* 0x0000000000007b1d */ /* 0x004fec0000010000 */
[----:B01----:R-:W0:Y:S01]  /*2de0*/  LDTM.x64 R4, tmem[UR22] ;  /* 0x00000016000479ee */ /* 0x003e220008340000 */
[----:B------:R-:W-:Y:S01]  /*2df0*/  NOP ;  /* 0x0000000000007918 */ /* 0x000fe20000000000 */
[----:B------:R-:W-:Y:S05]  /*2e00*/  BRA.U !UP0, `(.L_x_10) ;  /* 0x0000000508047547 */ /* 0x000fea000b800000 */
[C---:B0-----:R-:W-:Y:S01]  /*2e10*/  FMUL R4, R80.reuse, R4 ;  /* 0x0000000450047220 */ /* 0x041fe20000400000 */
[C---:B------:R-:W-:Y:S01]  /*2e20*/  FMUL R5, R80.reuse, R5 ;  /* 0x0000000550057220 */ /* 0x040fe20000400000 */
        /* <DEDUP_REMOVED lines=61> */
[----:B------:R-:W-:-:S04]  /*3200*/  FMUL R67, R80, R67 ;  /* 0x0000004350437220 */ /* 0x000fc80000400000 */
[----:B------:R1:W-:Y:S03]  /*3210*/  STTM.x64 tmem[UR22], R4 ;  /* 0x00000004000079ed */ /* 0x0003e60008340016 */
.L_x_10:
[----:B0-----:R-:W0:Y:S02]  /*3220*/  FENCE.VIEW.ASYNC.T ;  /* 0x00000000000073c6 */ /* 0x001e240000000200 */
[----:B0-----:R-:W-:Y:S01]  /*3230*/  BAR.SYNC.DEFER_BLOCKING 0x0 ;  /* 0x0000000000007b1d */ /* 0x001fe20000010000 */
[----:B------:R-:W-:Y:S01]  /*3240*/  FADD R78, R81, R78 ;  /* 0x0000004e514e7221 */ /* 0x000fe20000000000 */
[----:B------:R-:W-:-:S03]  /*3250*/  UISETP.GE.AND UP0, UPT, UR27, 0x1, UPT ;  /* 0x000000011b00788c */ /* 0x000fc6000bf06270 */
[----:B------:R-:W-:Y:S01]  /*3260*/  FADD R79, R79, R78 ;  /* 0x0000004e4f4f7221 */ /* 0x000fe20000000000 */
[----:B------:R-:W-:Y:S01]  /*3270*/  LOP3.LUT R78, R0, 0xff, RZ, 0xc0, !PT ;  /* 0x000000ff004e7812 */ /* 0x000fe200078ec0ff */
[----:B------:R0:W-:Y:S06]  /*3280*/  MEMBAR.ALL.CTA ;  /* 0x0000000000007992 */ /* 0x0001ec0000008000 */
[----:B0-----:R-:W0:Y:S02]  /*3290*/  FENCE.VIEW.ASYNC.S ;  /* 0x00000000000073c6 */ /* 0x001e240000000000 */
[----:B0-----:R-:W-:Y:S06]  /*32a0*/  BAR.SYNC.DEFER_BLOCKING 0x0 ;  /* 0x0000000000007b1d */ /* 0x001fec0000010000 */
[----:B------:R-:W-:Y:S05]  /*32b0*/  BRA.U !UP2, `(.L_x_11) ;  /* 0x000000010a247547 */ /* 0x000fea000b800000 */
[----:B------:R-:W-:Y:S01]  /*32c0*/  ULOP3.LUT UR11, UR4, 0xc0004010, URZ, 0xfc, !UPT ;  /* 0xc0004010040b7892 */ /* 0x000fe2000f8efcff */
[----:B------:R-:W-:Y:S02]  /*32d0*/  UMOV UR5, URZ ;  /* 0x000000ff00057c82 */ /* 0x000fe40008000000 */
[----:B------:R-:W-:Y:S01]  /*32e0*/  UMOV UR4, UR23 ;  /* 0x0000001700047c82 */ /* 0x000fe20008000000 */
[----:B------:R-:W-:Y:S01]  /*32f0*/  UMOV UR6, 0x0 ;  /* 0x0000000000067882 */ /* 0x000fe20000000000 */
[----:B------:R-:W-:Y:S01]  /*3300*/  UMOV UR7, 0x8200010 ;  /* 0x0820001000077882 */ /* 0x000fe20000000000 */
[----:B------:R-:W-:-:S03]  /*3310*/  UMOV UR4, UR4 ;  /* 0x0000000400047c82 */ /* 0x000fc60008000000 */
[----:B------:R0:W-:Y:S01]  /*3320*/  UTCHMMA tmem[UR69], gdesc[UR10], tmem[UR29], tmem[UR6], idesc[UR7], UPT ;  /* 0x00ff060a450079ea */ /* 0x0001e2000b80001d */
[----:B------:R0:W-:Y:S01]  /*3330*/  UTCBAR [UR4], URZ ;  /* 0x000000ff040073e9 */ /* 0x0001e200080000ff */
[----:B------:R-:W-:Y:S01]  /*3340*/  NOP ;  /* 0x0000000000007918 */ /* 0x000fe20000000000 */
.L_x_11:
[----:B------:R-:W-:Y:S01]  /*3350*/  FSEL R77, R77, -INF , P2 ;  /* 0xff8000004d4d7808 */ /* 0x000fe20001000000 */
[----:B0-----:R-:W-:Y:S01]  /*3360*/  UMOV UR4, URZ ;  /* 0x000000ff00047c82 */ /* 0x001fe20008000000 */
[----:B------:R-:W-:Y:S01]  /*3370*/  FSEL R79, R79, 1, P2 ;  /* 0x3f8000004f4f7808 */ /* 0x000fe20001000000 */
[----:B------:R-:W-:Y:S06]  /*3380*/  BRA.U !UP0, `(.L_x_12) ;  /* 0x0000001108c07547 */ /* 0x000fec000b800000 */
[----:B------:R-:W-:Y:S01]  /*3390*/  USHF.R.U32.HI UR28, URZ, 0x4, UR24 ;  /* 0x00000004ff1c7899 */ /* 0x000fe20008011618 */
[----:B------:R-:W-:Y:S01]  /*33a0*/  IMAD.SHL.U32 R81, R3, 0x10, RZ ;  /* 0x0000001003517824 */ /* 0x000fe200078e00ff */
[----:B------:R-:W-:Y:S01]  /*33b0*/  USHF.R.U32.HI UR14, URZ, 0x4, UR12 ;  /* 0x00000004ff0e7899 */ /* 0x000fe2000801160c */
[----:B-1----:R-:W-:Y:S01]  /*33c0*/  HFMA2 R20, -RZ, RZ, 0, 0 ;  /* 0x00000000ff147431 */ /* 0x002fe200000001ff */
[----:B------:R-:W-:Y:S01]  /*33d0*/  USGXT.U32 UR28, UR28, 0xe ;  /* 0x0000000e1c1c789a */ /* 0x000fe20008000000 */
[----:B------:R-:W-:Y:S01]  /*33e0*/  IMAD.MOV.U32 R22, RZ, RZ, R77 ;  /* 0x000000ffff167224 */ /* 0x000fe200078e004d */
[----:B------:R-:W-:Y:S01]  /*33f0*/  USGXT.U32 UR14, UR14, 0xe ;  /* 0x0000000e0e0e789a */ /* 0x000fe20008000000 */
[----:B------:R-:W-:Y:S01]  /*3400*/  IMAD.MOV.U32 R80, RZ, RZ, R81 ;  /* 0x000000ffff507224 */ /* 0x000fe200078e0051 */
[----:B------:R-:W-:Y:S02]  /*3410*/  UIADD3 UR6, UPT, UPT, UR24, 0xa000, URZ ;  /* 0x0000a00018067890 */ /* 0x000fe4000fffe0ff */
[----:B------:R-:W-:-:S02]  /*3420*/  UIADD3 UR10, UP2, UPT, UR28, 0x4000080, URZ ;  /* 0x040000801c0a7890 */ /* 0x000fc4000ff5e0ff */
[----:B------:R-:W-:Y:S02]  /*3430*/  USHF.L.U32 UR71, UR71, 0x4, URZ ;  /* 0x0000000447477899 */ /* 0x000fe400080006ff */
[----:B------:R-:W-:Y:S01]  /*3440*/  UIADD3 UR12, UP0, UPT, UR14, 0x2, URZ ;  /* 0x000000020e0c7890 */ /* 0x000fe2000ff1e0ff */
[----:B------:R-:W-:Y:S01]  /*3450*/  UMOV UR5, URZ ;  /* 0x000000ff00057c82 */ /* 0x000fe20008000000 */
[----:B------:R-:W-:Y:S01]  /*3460*/  UMOV UR4, URZ ;  /* 0x000000ff00047c82 */ /* 0x000fe20008000000 */
[----:B------:R-:W-:Y:S01]  /*3470*/  USHF.R.U32.HI UR6, URZ, 0x4, UR6 ;  /* 0x00000004ff067899 */ /* 0x000fe20008011606 */
[----:B------:R-:W-:Y:S01]  /*3480*/  IMAD.U32 R3, RZ, RZ, UR71 ;  /* 0x00000047ff037e24 */ /* 0x000fe2000f8e00ff */
[----:B------:R-:W-:Y:S02]  /*3490*/  UIADD3.X UR11, UPT, UPT, UR5, 0x40004040, URZ, UP2, !UPT ;  /* 0x40004040050b7890 */ /* 0x000fe400097fe4ff */
[----:B------:R-:W-:Y:S02]  /*34a0*/  UIADD3.X UR13, UPT, UPT, UR4, 0x40004040, URZ, UP0, !UPT ;  /* 0x40004040040d7890 */ /* 0x000fe400087fe4ff */
[----:B------:R-:W-:-:S02]  /*34b0*/  UIADD3 UR34, UP2, UPT, UR10, 0x100, URZ ;  /* 0x000001000a227890 */ /* 0x000fc4000ff5e0ff */
[----:B------:R-:W-:Y:S02]  /*34c0*/  UIADD3 UR32, UP0, UPT, UR10, 0x80, URZ ;  /* 0x000000800a207890 */ /* 0x000fe4000ff1e0ff */
[----:B------:R-:W-:Y:S02]  /*34d0*/  UIADD3 UR36, UP3, UPT, UR10, 0x180, URZ ;  /* 0x000001800a247890 */ /* 0x000fe4000ff7e0ff */
[----:B------:R-:W-:Y:S02]  /*34e0*/  UIADD3 UR38, UP4, UPT, UR10, 0x200, URZ ;  /* 0x000002000a267890 */ /* 0x000fe4000ff9e0ff */
[----:B------:R-:W-:Y:S02]  /*34f0*/  UIADD3 UR40, UP5, UPT, UR10, 0x280, URZ ;  /* 0x000002800a287890 */ /* 0x000fe4000ffbe0ff */
[----:B------:R-:W-:Y:S02]  /*3500*/  UIADD3 UR42, UP6, UPT, UR10, 0x300, URZ ;  /* 0x000003000a2a7890 */ /* 0x000fe4000ffde0ff */
[----:B------:R-:W-:-:S02]  /*3510*/  USGXT.U32 UR68, UR6, 0xe ;  /* 0x0000000e0644789a */ /* 0x000fc40008000000 */
[----:B------:R-:W-:Y:S01]  /*3520*/  UIADD3.X UR35, UPT, UPT, UR11, URZ, URZ, UP2, !UPT ;  /* 0x000000ff0b237290 */ /* 0x000fe200097fe4ff */
[----:B------:R-:W-:Y:S01]  /*3530*/  UMOV UR70, 0x1 ;  /* 0x0000000100467882 */ /* 0x000fe20000000000 */
[----:B------:R-:W-:Y:S01]  /*3540*/  UMOV UR7, URZ ;  /* 0x000000ff00077c82 */ /* 0x000fe20008000000 */
[----:B------:R-:W0:Y:S01]  /*3550*/  LDCU UR72, c[0x0][0x3a8] ;  /* 0x00007500ff4877ac */ /* 0x000e220008000800 */
[----:B------:R-:W-:Y:S02]  /*3560*/  ULOP3.LUT UR28, UR28, 0x4000000, URZ, 0xfc, !UPT ;  /* 0x040000001c1c7892 */ /* 0x000fe4000f8efcff */
[----:B------:R-:W-:Y:S02]  /*3570*/  UIADD3.X UR33, UPT, UPT, UR11, URZ, URZ, UP0, !UPT ;  /* 0x000000ff0b217290 */ /* 0x000fe400087fe4ff */
[----:B------:R-:W-:Y:S02]  /*3580*/  UIADD3.X UR37, UPT, UPT, UR11, URZ, URZ, UP3, !UPT ;  /* 0x000000ff0b257290 */ /* 0x000fe40009ffe4ff */
[----:B------:R-:W-:-:S02]  /*3590*/  UIADD3.X UR39, UPT, UPT, UR11, URZ, URZ, UP4, !UPT ;  /* 0x000000ff0b277290 */ /* 0x000fc4000a7fe4ff */
[----:B------:R-:W-:Y:S02]  /*35a0*/  UIADD3.X UR41, UPT, UPT, UR11, URZ, URZ, UP5, !UPT ;  /* 0x000000ff0b297290 */ /* 0x000fe4000affe4ff */
[----:B------:R-:W-:Y:S02]  /*35b0*/  UIADD3.X UR43, UPT, UPT, UR11, URZ, URZ, UP6, !UPT ;  /* 0x000000ff0b2b7290 */ /* 0x000fe4000b7fe4ff */
[----:B------:R-:W-:Y:S02]  /*35c0*/  UIADD3.64 UR44, UPT, UPT, UR12, 0x2, URZ ;  /* 0x000000020c2c7897 */ /* 0x000fe4000fffe0ff */
[----:B------:R-:W-:Y:S02]  /*35d0*/  UIADD3.64 UR46, UPT, UPT, UR12, 0x4, URZ ;  /* 0x000000040c2e7897 */ /* 0x000fe4000fffe0ff */
[----:B------:R-:W-:Y:S02]  /*35e0*/  UIADD3.64 UR48, UPT, UPT, UR12, 0x7e, URZ ;  /* 0x0000007e0c307897 */ /* 0x000fe4000fffe0ff */
[----:B------:R-:W-:-:S02]  /*35f0*/  UIADD3.64 UR50, UPT, UPT, UR12, 0x80, URZ ;  /* 0x000000800c327897 */ /* 0x000fc4000fffe0ff */
[----:B------:R-:W-:Y:S02]  /*3600*/  UIADD3.64 UR52, UPT, UPT, UR12, 0x82, URZ ;  /* 0x000000820c347897 */ /* 0x000fe4000fffe0ff */
[----:B------:R-:W-:Y:S02]  /*3610*/  UIADD3.64 UR54, UPT, UPT, UR12, 0x84, URZ ;  /* 0x000000840c367897 */ /* 0x000fe4000fffe0ff */
[----:B------:R-:W-:Y:S01]  /*3620*/  UISETP.NE.U32.AND UP2, UPT, UR15, URZ, UPT ;  /* 0x000000ff0f00728c */ /* 0x000fe2000bf45070 */
[----:B0-----:R-:W-:-:S10]  /*3630*/  UMOV UR6, URZ ;  /* 0x000000ff00067c82 */ /* 0x001fd40008000000 */
.L_x_17:
[----:B------:R-:W-:-:S04]  /*3640*/  IMAD.WIDE R4, R80, 0x2, R116 ;  /* 0x0000000250047825 */ /* 0x000fc800078e0274 */
[C---:B------:R-:W-:Y:S02]  /*3650*/  IMAD.WIDE R12, R80.reuse, 0x2, R108 ;  /* 0x00000002500c7825 */ /* 0x040fe400078e026c */
[----:B------:R-:W2:Y:S02]  /*3660*/  LDG.E.U16 R4, desc[UR30][R4.64] ;  /* 0x0000001e04047981 */ /* 0x000ea4000c1e1500 */
[C---:B------:R-:W-:Y:S02]  /*3670*/  IMAD.WIDE R6, R80.reuse, 0x2, R114 ;  /* 0x0000000250067825 */ /* 0x040fe400078e0272 */
[----:B------:R-:W3:Y:S02]  /*3680*/  LDG.E.U16 R12, desc[UR30][R12.64] ;  /* 0x0000001e0c0c7981 */ /* 0x000ee4000c1e1500 */
[C---:B------:R-:W-:Y:S02]  /*3690*/  IMAD.WIDE R14, R80.reuse, 0x2, R106 ;  /* 0x00000002500e7825 */ /* 0x040fe400078e026a */
[----:B------:R-:W4:Y:S02]  /*36a0*/  LDG.E.U16 R7, desc[UR30][R6.64] ;  /* 0x0000001e06077981 */ /* 0x000f24000c1e1500 */
[----:B------:R-:W-:-:S02]  /*36b0*/  IMAD.WIDE R8, R80, 0x2, R112 ;  /* 0x0000000250087825 */ /* 0x000fc400078e0270 */
[----:B------:R-:W5:Y:S02]  /*36c0*/  LDG.E.U16 R15, desc[UR30][R14.64] ;  /* 0x0000001e0e0f7981 */ /* 0x000f64000c1e1500 */
[C---:B------:R-:W-:Y:S02]  /*36d0*/  IMAD.WIDE R16, R80.reuse, 0x2, R104 ;  /* 0x0000000250107825 */ /* 0x040fe400078e0268 */
[----:B------:R-:W5:Y:S02]  /*36e0*/  LDG.E.U16 R8, desc[UR30][R8.64] ;  /* 0x0000001e08087981 */ /* 0x000f64000c1e1500 */
[C---:B------:R-:W-:Y:S02]  /*36f0*/  IMAD.WIDE R10, R80.reuse, 0x2, R110 ;  /* 0x00000002500a7825 */ /* 0x040fe400078e026e */
[----:B------:R-:W5:Y:S02]  /*3700*/  LDG.E.U16 R16, desc[UR30][R16.64] ;  /* 0x0000001e10107981 */ /* 0x000f64000c1e1500 */
[----:B------:R-:W-:-:S02]  /*3710*/  IMAD.WIDE R18, R80, 0x2, R102 ;  /* 0x0000000250127825 */ /* 0x000fc400078e0266 */
[----:B------:R-:W5:Y:S04]  /*3720*/  LDG.E.U16 R11, desc[UR30][R10.64] ;  /* 0x0000001e0a0b7981 */ /* 0x000f68000c1e1500 */
[----:B------:R-:W5:Y:S01]  /*3730*/  LDG.E.U16 R19, desc[UR30][R18.64] ;  /* 0x0000001e12137981 */ /* 0x000f62000c1e1500 */
[----:B------:R-:W-:Y:S02]  /*3740*/  UMOV UR4, 0x1 ;  /* 0x0000000100047882 */ /* 0x000fe40000000000 */
[----:B------:R-:W-:-:S04]  /*3750*/  @!UP1 UIADD3 UR4, UPT, UPT, -UR4, 0x100000, URZ ;  /* 0x0010000004049890 */ /* 0x000fc8000fffe1ff */
[----:B-1----:R-:W-:Y:S02]  /*3760*/  @!UP1 USHF.L.U32 UR5, UR4, 0xb, URZ ;  /* 0x0000000b04059899 */ /* 0x002fe400080006ff */
[----:B------:R-:W-:Y:S01]  /*3770*/  @!UP1 USHF.L.U32 UR4, UR4, 0x1, URZ ;  /* 0x0000000104049899 */ /* 0x000fe200080006ff */
[----:B------:R-:W-:Y:S01]  /*3780*/  VOTEU.ALL UP0, P1 ;  /* 0x0000000000ff7886 */ /* 0x000fe20000800000 */
        /* <DEDUP_REMOVED lines=8> */
[----:B------:R1:W-:Y:S06]  /*3810*/  MEMBAR.ALL.CTA ;  /* 0x0000000000007992 */ /* 0x0003ec0000008000 */
[----:B-1----:R-:W-:Y:S04]  /*3820*/  FENCE.VIEW.ASYNC.S ;  /* 0x00000000000073c6 */ /* 0x002fe80000000000 */
[----:B------:R-:W1:Y:S02]  /*3830*/  FENCE.VIEW.ASYNC.S ;  /* 0x00000000000073c6 */ /* 0x000e640000000000 */
[----:B-1----:R0:W1:Y:S02]  /*3840*/  @!UP0 SYNCS.EXCH.64 URZ, [UR24+0xb010], UR4 ;  /* 0x00b0100418ff85b2 */ /* 0x0020640008000100 */
[----:B-1----:R-:W-:Y:S06]  /*3850*/  BAR.SYNC.DEFER_BLOCKING 0x0 ;  /* 0x0000000000007b1d */ /* 0x002fec0000010000 */
[----:B0-----:R-:W-:Y:S05]  /*3860*/  BRA.U UP2, `(.L_x_13) ;  /* 0x0000000102807547 */ /* 0x001fea000b800000 */
[----:B------:R-:W-:Y:S01]  /*3870*/  UMOV UR8, UR28 ;  /* 0x0000001c00087c82 */ /* 0x000fe20008000000 */
[----:B------:R-:W-:Y:S01]  /*3880*/  UMOV UR9, 0x40004040 ;  /* 0x4000404000097882 */ /* 0x000fe20000000000 */
[----:B------:R-:W-:Y:S01]  /*3890*/  UMOV UR15, 0x40004040 ;  /* 0x40004040000f7882 */ /* 0x000fe20000000000 */
[----:B------:R-:W-:Y:S01]  /*38a0*/  UMOV UR16, 0x0 ;  /* 0x0000000000107882 */ /* 0x000fe20000000000 */
[----:B------:R-:W-:Y:S01]  /*38b0*/  UMOV UR17, 0x8048010 ;  /* 0x0804801000117882 */ /* 0x000fe20000000000 */
[----:B------:R-:W-:Y:S01]  /*38c0*/  UIADD3 UR4, UPT, UPT, UR24, 0xb010, URZ ;  /* 0x0000b01018047890 */ /* 0x000fe2000fffe0ff */
        /* <DEDUP_REMOVED lines=16> */
[----:B------:R-:W-:Y:S01]  /*39d0*/  UMOV UR5, URZ ;  /* 0x000000ff00057c82 */ /* 0x000fe20008000000 */
[----:B------:R0:W-:Y:S01]  /*39e0*/  UTCHMMA gdesc[UR36], gdesc[UR48], tmem[UR21], tmem[UR60], idesc[UR61], UPT ;  /* 0x00ff3c30240075ea */ /* 0x0001e2000b800015 */
[----:B------:R-:W-:Y:S01]  /*39f0*/  UMOV UR66, 0x0 ;  /* 0x0000000000427882 */ /* 0x000fe20000000000 */
[----:B------:R-:W-:Y:S01]  /*3a00*/  UMOV UR67, 0x8048010 ;  /* 0x0804801000437882 */ /* 0x000fe20000000000 */
[----:B------:R0:W-:Y:S01]  /*3a10*/  UTCHMMA gdesc[UR38], gdesc[UR50], tmem[UR21], tmem[UR62], idesc[UR63], UPT ;  /* 0x00ff3e32260075ea */ /* 0x0001e2000b800015 */
[----:B------:R-:W-:Y:S01]  /*3a20*/  UMOV UR4, UR4 ;  /* 0x0000000400047c82 */ /* 0x000fe20008000000 */
[----:B------:R0:W-:Y:S01]  /*3a30*/  UTCHMMA gdesc[UR40], gdesc[UR52], tmem[UR21], tmem[UR64], idesc[UR65], UPT ;  /* 0x00ff4034280075ea */ /* 0x0001e2000b800015 */
[----:B------:R0:W-:Y:S01]  /*3a40*/  UTCHMMA gdesc[UR42], gdesc[UR54], tmem[UR21], tmem[UR66], idesc[UR67], UPT ;  /* 0x00ff42362a0075ea */ /* 0x0001e2000b800015 */
[----:B------:R0:W-:Y:S01]  /*3a50*/  UTCBAR [UR4], URZ ;  /* 0x000000ff040073e9 */ /* 0x0001e200080000ff */
[----:B------:R-:W-:Y:S01]  /*3a60*/  NOP ;  /* 0x0000000000007918 */ /* 0x000fe20000000000 */
.L_x_13:
[----:B------:R-:W1:Y:S02]  /*3a70*/  SYNCS.PHASECHK.TRANS64.TRYWAIT P2, [UR24+0xb010], RZ ;  /* 0x00b010ffff0075a7 */ /* 0x000e640008041118 */
[----:B-1----:R-:W-:Y:S05]  /*3a80*/  @!P2 BRA `(.L_x_14) ;  /* 0x000000340060a947 */ /* 0x002fea0003800000 */
.L_x_23:
[----:B------:R-:W-:Y:S01]  /*3a90*/  BAR.SYNC.DEFER_BLOCKING 0x0 ;  /* 0x0000000000007b1d */ /* 0x000fe20000010000 */
[----:B------:R-:W-:-:S05]  /*3aa0*/  SHF.L.U32 R20, R20, 0x1f, RZ ;  /* 0x0000001f14147819 */ /* 0x000fca00000006ff */
[----:B------:R-:W-:Y:S01]  /*3ab0*/  LDTM.16dp32bit_t0_t15.x8 R4, tmem[UR20] ;  /* 0x00000014000479ee */ /* 0x000fe20008980000 */
[----:B------:R-:W1:Y:S01]  /*3ac0*/  LDTM.16dp32bit_t16_t31.x8 R4, tmem[UR20+0x8] ;  /* 0x00000814000479ee */ /* 0x000e6200089a0000 */
[----:B------:R-:W2:Y:S01]  /*3ad0*/  @!P1 SYNCS.CCTL.IV [UR24+0xb010] ;  /* 0x00b01000ff0099b1 */ /* 0x000ea20008000018 */
[----:B------:R-:W-:Y:S01]  /*3ae0*/  NOP ;  /* 0x0000000000007918 */ /* 0x000fe20000000000 */
[----:B-1----:R-:W-:Y:S01]  /*3af0*/  FMUL R12, R4, UR72 ;  /* 0x00000048040c7c20 */ /* 0x002fe20008400000 */
[----:B------:R-:W-:Y:S01]  /*3b00*/  FMUL R13, R5, UR72 ;  /* 0x00000048050d7c20 */ /* 0x000fe20008400000 */
[----:B------:R-:W-:Y:S01]  /*3b10*/  FMUL R14, R6, UR72 ;  /* 0x00000048060e7c20 */ /* 0x000fe20008400000 */
[----:B------:R-:W-:Y:S01]  /*3b20*/  FMUL R15, R7, UR72 ;  /* 0x00000048070f7c20 */ /* 0x000fe20008400000 */
[----:B------:R-:W-:-:S03]  /*3b30*/  FMUL R16, R8, UR72 ;  /* 0x0000004808107c20 */ /* 0x000fc60008400000 */
[----:B------:R-:W-:Y:S01]  /*3b40*/  FMNMX3 R14, R12, R13, R14, !PT ;  /* 0x0000000d0c0e7276 */ /* 0x000fe2000780000e */
[----:B------:R-:W-:Y:S01]  /*3b50*/  FMUL R12, R9, UR72 ;  /* 0x00000048090c7c20 */ /* 0x000fe20008400000 */
[----:B------:R-:W-:Y:S02]  /*3b60*/  FMUL R13, R10, UR72 ;  /* 0x000000480a0d7c20 */ /* 0x000fe40008400000 */
[----:B------:R-:W-:Y:S01]  /*3b70*/  FMNMX3 R15, R14, R15, R16, !PT ;  /* 0x0000000f0e0f7276 */ /* 0x000fe20007800010 */
[----:B------:R-:W-:-:S03]  /*3b80*/  FMUL R14, R11, UR72 ;  /* 0x000000480b0e7c20 */ /* 0x000fc60008400000 */
[----:B------:R-:W-:-:S04]  /*3b90*/  FMNMX3 R13, R15, R12, R13, !PT ;  /* 0x0000000c0f0d7276 */ /* 0x000fc8000780000d */
[----:B------:R-:W-:-:S05]  /*3ba0*/  FMNMX R13, R14, R13, !PT ;  /* 0x0000000d0e0d7209 */ /* 0x000fca0007800000 */
[----:B------:R-:W1:Y:S02]  /*3bb0*/  SHFL.BFLY PT, R77, R13, 0x10, 0x1f ;  /* 0x0e001f000d4d7f89 */ /* 0x000e6400000e0000 */
[----:B-1----:R-:W-:-:S05]  /*3bc0*/  FMNMX3 R77, R13, R77, R22, !PT ;  /* 0x0000004d0d4d7276 */ /* 0x002fca0007800016 */
[----:B------:R-:W-:Y:S01]  /*3bd0*/  FADD R12, -R77, R22 ;  /* 0x000000164d0c7221 */ /* 0x000fe20000000100 */
[--C-:B------:R-:W-:Y:S01]  /*3be0*/  FFMA R4, R4, UR72, -R77.reuse ;  /* 0x0000004804047c23 */ /* 0x100fe2000800084d */
[--C-:B------:R-:W-:Y:S01]  /*3bf0*/  FFMA R5, R5, UR72, -R77.reuse ;  /* 0x0000004805057c23 */ /* 0x100fe2000800084d */
[--C-:B------:R-:W-:Y:S01]  /*3c00*/  FFMA R6, R6, UR72, -R77.reuse ;  /* 0x0000004806067c23 */ /* 0x100fe2000800084d */
[----:B------:R-:W-:Y:S01]  /*3c10*/  FMUL R12, R12, 1.4426950216293334961 ;  /* 0x3fb8aa3b0c0c7820 */ /* 0x000fe20000400000 */
[----:B------:R-:W-:Y:S01]  /*3c20*/  FMUL R4, R4, 1.4426950216293334961 ;  /* 0x3fb8aa3b04047820 */ /* 0x000fe20000400000 */
[----:B------:R-:W-:Y:S01]  /*3c30*/  FMUL R5, R5, 1.4426950216293334961 ;  /* 0x3fb8aa3b05057820 */ /* 0x000fe20000400000 */
[----:B------:R-:W-:Y:S01]  /*3c40*/  FMUL R6, R6, 1.4426950216293334961 ;  /* 0x3fb8aa3b06067820 */ /* 0x000fe20000400000 */
[----:B------:R-:W2:Y:S01]  /*3c50*/  MUFU.EX2 R90, R12 ;  /* 0x0000000c005a7308 */ /* 0x000ea20000000800 */
[--C-:B------:R-:W-:Y:S01]  /*3c60*/  FFMA R7, R7, UR72, -R77.reuse ;  /* 0x0000004807077c23 */ /* 0x100fe2000800084d */
[--C-:B------:R-:W-:Y:S01]  /*3c70*/  FFMA R8, R8, UR72, -R77.reuse ;  /* 0x0000004808087c23 */ /* 0x100fe2000800084d */
[--C-:B------:R-:W-:Y:S01]  /*3c80*/  FFMA R9, R9, UR72, -R77.reuse ;  /* 0x0000004809097c23 */ /* 0x100fe2000800084d */
[--C-:B------:R-:W-:Y:S01]  /*3c90*/  FFMA R10, R10, UR72, -R77.reuse ;  /* 0x000000480a0a7c23 */ /* 0x100fe2000800084d */
[----:B------:R-:W-:Y:S01]  /*3ca0*/  FMUL R7, R7, 1.4426950216293334961 ;  /* 0x3fb8aa3b07077820 */ /* 0x000fe20000400000 */
[----:B------:R-:W-:Y:S01]  /*3cb0*/  FMUL R8, R8, 1.4426950216293334961 ;  /* 0x3fb8aa3b08087820 */ /* 0x000fe20000400000 */
[----:B------:R-:W-:Y:S01]  /*3cc0*/  FMUL R9, R9, 1.4426950216293334961 ;  /* 0x3fb8aa3b09097820 */ /* 0x000fe20000400000 */
[----:B------:R-:W-:Y:S01]  /*3cd0*/  MUFU.EX2 R21, R4 ;  /* 0x0000000400157308 */ /* 0x000fe20000000800 */
[----:B------:R-:W-:Y:S01]  /*3ce0*/  FMUL R10, R10, 1.4426950216293334961 ;  /* 0x3fb8aa3b0a0a7820 */ /* 0x000fe20000400000 */
[----:B------:R-:W-:-:S04]  /*3cf0*/  FFMA R11, R11, UR72, -R77 ;  /* 0x000000480b0b7c23 */ /* 0x000fc8000800084d */
[----:B------:R-:W-:Y:S02]  /*3d00*/  FMUL R11, R11, 1.4426950216293334961 ;  /* 0x3fb8aa3b0b0b7820 */ /* 0x000fe40000400000 */
[----:B------:R-:W1:Y:S01]  /*3d10*/  MUFU.EX2 R24, R5 ;  /* 0x0000000500187308 */ /* 0x000e620000000800 */
[----:B--2---:R2:W-:Y:S01]  /*3d20*/  STSM.16.M88 [R2+0x9000], R90 ;  /* 0x0090005a02007844 */ /* 0x0045e20000000000 */
[----:B------:R-:W-:Y:S06]  /*3d30*/  BAR.SYNC.DEFER_BLOCKING 0x0 ;  /* 0x0000000000007b1d */ /* 0x000fec0000010000 */
[----:B------:R-:W3:Y:S01]  /*3d40*/  MUFU.EX2 R23, R6 ;  /* 0x0000000600177308 */ /* 0x000ee20000000800 */
[----:B-1----:R-:W-:-:S07]  /*3d50*/  FADD R4, R21, R24 ;  /* 0x0000001815047221 */ /* 0x002fce0000000000 */
[----:B------:R1:W4:Y:S08]  /*3d60*/  MUFU.EX2 R22, R7 ;  /* 0x0000000700167308 */ /* 0x0003300000000800 */
[----:B------:R-:W5:Y:S01]  /*3d70*/  MUFU.EX2 R25, R8 ;  /* 0x0000000800197308 */ /* 0x000f620000000800 */
[----:B---3--:R-:W-:Y:S01]  /*3d80*/  FADD R4, R23, R4 ;  /* 0x0000000417047221 */ /* 0x008fe20000000000 */
[----:B------:R2:W3:Y:S01]  /*3d90*/  LDSM.16.M88 R91, [R71+UR24+0x9000] ;  /* 0x00900018475b783b */ /* 0x0004e20008000000 */
[----:B------:R-:W0:Y:S01]  /*3da0*/  SYNCS.PHASECHK.TRANS64.TRYWAIT P2, [UR23], R20 ;  /* 0x00000014ff0075a7 */ /* 0x000e220008041117 */
[----:B-1----:R-:W-:-:S04]  /*3db0*/  IMAD.WIDE R6, R3, 0x2, R96 ;  /* 0x0000000203067825 */ /* 0x002fc800078e0260 */
[----:B------:R1:W2:Y:S01]  /*3dc0*/  MUFU.EX2 R26, R9 ;  /* 0x00000009001a7308 */ /* 0x0002a20000000800 */
[----:B----4-:R-:W-:-:S07]  /*3dd0*/  FADD R4, R22, R4 ;  /* 0x0000000416047221 */ /* 0x010fce0000000000 */
[----:B------:R-:W4:Y:S01]  /*3de0*/  MUFU.EX2 R27, R10 ;  /* 0x0000000a001b7308 */ /* 0x000f220000000800 */
[----:B-----5:R-:W-:Y:S01]  /*3df0*/  FADD R4, R25, R4 ;  /* 0x0000000419047221 */ /* 0x020fe20000000000 */
[----:B-1----:R-:W-:-:S06]  /*3e00*/  IMAD.WIDE R8, R3, 0x2, R94 ;  /* 0x0000000203087825 */ /* 0x002fcc00078e025e */
[----:B------:R-:W1:Y:S01]  /*3e10*/  MUFU.EX2 R28, R11 ;  /* 0x0000000b001c7308 */ /* 0x000e620000000800 */
[----:B--2---:R-:W-:-:S04]  /*3e20*/  FADD R4, R26, R4 ;  /* 0x000000041a047221 */ /* 0x004fc80000000000 */
[----:B----4-:R-:W-:-:S04]  /*3e30*/  FADD R4, R27, R4 ;  /* 0x000000041b047221 */ /* 0x010fc80000000000 */
[----:B-1----:R-:W-:Y:S01]  /*3e40*/  FADD R101, R28, R4 ;  /* 0x000000041c657221 */ /* 0x002fe20000000000 */
[----:B------:R-:W-:-:S04]  /*3e50*/  IMAD.WIDE R4, R3, 0x2, R98 ;  /* 0x0000000203047825 */ /* 0x000fc800078e0262 */
[----:B------:R1:W2:Y:S01]  /*3e60*/  SHFL.BFLY PT, R100, R101, 0x10, 0x1f ;  /* 0x0e001f0065647f89 */ /* 0x0002a200000e0000 */
[----:B0--3--:R-:W-:Y:S05]  /*3e70*/  @!P2 BRA `(.L_x_15) ;  /* 0x000000300070a947 */ /* 0x009fea0003800000 */
.L_x_24:
[C---:B------:R-:W-:Y:S01]  /*3e80*/  IMAD.WIDE R10, R3.reuse, 0x2, R92 ;  /* 0x00000002030a7825 */ /* 0x040fe200078e025c */
[----:B------:R0:W3:Y:S03]  /*3e90*/  LDG.E.U16 R119, desc[UR30][R4.64] ;  /* 0x0000001e04777981 */ /* 0x0000e6000c1e1500 */
[C---:B------:R-:W-:Y:S01]  /*3ea0*/  IMAD.WIDE R12, R3.reuse, 0x2, R88 ;  /* 0x00000002030c7825 */ /* 0x040fe200078e0258 */
[----:B------:R4:W5:Y:S03]  /*3eb0*/  LDG.E.U16 R121, desc[UR30][R6.64] ;  /* 0x0000001e06797981 */ /* 0x000966000c1e1500 */
[C---:B------:R-:W-:Y:S01]  /*3ec0*/  IMAD.WIDE R14, R3.reuse, 0x2, R86 ;  /* 0x00000002030e7825 */ /* 0x040fe200078e0256 */
[----:B--2---:R-:W2:Y:S03]  /*3ed0*/  LDG.E.U16 R123, desc[UR30][R8.64] ;  /* 0x0000001e087b7981 */ /* 0x004ea6000c1e1500 */
[C---:B------:R-:W-:Y:S01]  /*3ee0*/  IMAD.WIDE R16, R3.reuse, 0x2, R84 ;  /* 0x0000000203107825 */ /* 0x040fe200078e0254 */
[----:B------:R-:W2:Y:S03]  /*3ef0*/  LDG.E.U16 R125, desc[UR30][R10.64] ;  /* 0x0000001e0a7d7981 */ /* 0x000ea6000c1e1500 */
[----:B------:R-:W-:Y:S01]  /*3f00*/  IMAD.WIDE R18, R3, 0x2, R82 ;  /* 0x0000000203127825 */ /* 0x000fe200078e0252 */
[----:B------:R-:W2:Y:S04]  /*3f10*/  LDG.E.U16 R118, desc[UR30][R12.64] ;  /* 0x0000001e0c767981 */ /* 0x000ea8000c1e1500 */
[----:B------:R-:W2:Y:S04]  /*3f20*/  LDG.E.U16 R120, desc[UR30][R14.64] ;  /* 0x0000001e0e787981 */ /* 0x000ea8000c1e1500 */
[----:B------:R-:W2:Y:S04]  /*3f30*/  LDG.E.U16 R122, desc[UR30][R16.64] ;  /* 0x0000001e107a7981 */ /* 0x000ea8000c1e1500 */
[----:B------:R-:W2:Y:S01]  /*3f40*/  LDG.E.U16 R124, desc[UR30][R18.64] ;  /* 0x0000001e127c7981 */ /* 0x000ea2000c1e1500 */
[----:B0-----:R-:W-:-:S02]  /*3f50*/  F2FP.F16.F32.PACK_AB R4, R24, R21 ;  /* 0x000000151804723e */ /* 0x001fc400000000ff */
[----:B------:R-:W-:Y:S02]  /*3f60*/  F2FP.F16.F32.PACK_AB R5, R22, R23 ;  /* 0x000000171605723e */ /* 0x000fe400000000ff */
[----:B----4-:R-:W-:Y:S02]  /*3f70*/  F2FP.F16.F32.PACK_AB R6, R26, R25 ;  /* 0x000000191a06723e */ /* 0x010fe400000000ff */
[----:B------:R-:W-:-:S04]  /*3f80*/  F2FP.F16.F32.PACK_AB R7, R28, R27 ;  /* 0x0000001b1c07723e */ /* 0x000fc800000000ff */
[----:B------:R-:W-:Y:S01]  /*3f90*/  STTM.16dp32bit_t0_t15.x4 tmem[UR26], R4 ;  /* 0x00000004000079ed */ /* 0x000fe2000890001a */
[----:B------:R-:W-:Y:S01]  /*3fa0*/  STTM.16dp32bit_t16_t31.x4 tmem[UR26+0x4], R4 ;  /* 0x00000404000079ed */ /* 0x000fe2000892001a */
[----:B------:R-:W-:Y:S01]  /*3fb0*/  ULEA UR23, UR70, UR24, 0x3 ;  /* 0x0000001846177291 */ /* 0x000fe2000f8e18ff */
[----:B-1----:R-:W-:Y:S01]  /*3fc0*/  FADD R101, R101, R100 ;  /* 0x0000006465657221 */ /* 0x002fe20000000000 */
[----:B------:R-:W-:Y:S02]  /*3fd0*/  UMOV UR4, UR7 ;  /* 0x0000000700047c82 */ /* 0x000fe40008000000 */
[----:B------:R-:W-:Y:S01]  /*3fe0*/  UIADD3 UR23, UPT, UPT, UR23, 0xb000, URZ ;  /* 0x0000b00017177890 */ /* 0x000fe2000fffe0ff */
[----:B---3--:R0:W-:Y:S04]  /*3ff0*/  STS.U16 [R76+UR24+0xa000], R119 ;  /* 0x00a000774c007988 */ /* 0x0081e80008000418 */
[----:B-----5:R0:W-:Y:S04]  /*4000*/  STS.U16 [R76+UR24+0xa200], R121 ;  /* 0x00a200794c007988 */ /* 0x0201e80008000418 */
[----:B--2---:R0:W-:Y:S04]  /*4010*/  STS.U16 [R76+UR24+0xa400], R123 ;  /* 0x00a4007b4c007988 */ /* 0x0041e80008000418 */
[----:B------:R0:W-:Y:S04]  /*4020*/  STS.U16 [R76+UR24+0xa600], R125 ;  /* 0x00a6007d4c007988 */ /* 0x0001e80008000418 */
[----:B------:R0:W-:Y:S04]  /*4030*/  STS.U16 [R76+UR24+0xa800], R118 ;  /* 0x00a800764c007988 */ /* 0x0001e80008000418 */
[----:B------:R0:W-:Y:S04]  /*4040*/  STS.U16 [R76+UR24+0xaa00], R120 ;  /* 0x00aa00784c007988 */ /* 0x0001e80008000418 */
[----:B------:R0:W-:Y:S04]  /*4050*/  STS.U16 [R76+UR24+0xac00], R122 ;  /* 0x00ac007a4c007988 */ /* 0x0001e80008000418 */
[----:B------:R0:W-:Y:S01]  /*4060*/  STS.U16 [R76+UR24+0xae00], R124 ;  /* 0x00ae007c4c007988 */ /* 0x0001e20008000418 */
[----:B------:R-:W1:Y:S02]  /*4070*/  FENCE.VIEW.ASYNC.T ;  /* 0x00000000000073c6 */ /* 0x000e640000000200 */
[----:B-1----:R-:W-:Y:S06]  /*4080*/  BAR.SYNC.DEFER_BLOCKING 0x0 ;  /* 0x0000000000007b1d */ /* 0x002fec0000010000 */
[----:B------:R-:W1:Y:S01]  /*4090*/  LDTM.x64 R4, tmem[UR22] ;  /* 0x00000016000479ee */ /* 0x000e620008340000 */
[----:B------:R-:W-:Y:S01]  /*40a0*/  NOP ;  /* 0x0000000000007918 */ /* 0x000fe20000000000 */
[C---:B-1----:R-:W-:Y:S01]  /*40b0*/  FMUL R4, R91.reuse, R4 ;  /* 0x000000045b047220 */ /* 0x042fe20000400000 */
        /* <DEDUP_REMOVED lines=63> */
[----:B------:R0:W-:Y:S01]  /*44b0*/  STTM.x64 tmem[UR22], R4 ;  /* 0x00000004000079ed */ /* 0x0001e20008340016 */
[----:B------:R-:W1:Y:S02]  /*44c0*/  FENCE.VIEW.ASYNC.T ;  /* 0x00000000000073c6 */ /* 0x000e640000000200 */
[----:B-1----:R-:W-:Y:S06]  /*44d0*/  BAR.SYNC.DEFER_BLOCKING 0x0 ;  /* 0x0000000000007b1d */ /* 0x002fec0000010000 */
[----:B------:R1:W-:Y:S06]  /*44e0*/  MEMBAR.ALL.CTA ;  /* 0x0000000000007992 */ /* 0x0003ec0000008000 */
[----:B-1----:R-:W1:Y:S02]  /*44f0*/  FENCE.VIEW.ASYNC.S ;  /* 0x00000000000073c6 */ /* 0x002e640000000000 */
[----:B-1----:R-:W-:Y:S06]  /*4500*/  BAR.SYNC.DEFER_BLOCKING 0x0 ;  /* 0x0000000000007b1d */ /* 0x002fec0000010000 */
[----:B------:R-:W-:Y:S05]  /*4510*/  BRA.U UP2, `(.L_x_16) ;  /* 0x0000000102287547 */ /* 0x000fea000b800000 */
[----:B------:R-:W-:Y:S01]  /*4520*/  UMOV UR8, UR23 ;  /* 0x0000001700087c82 */ /* 0x000fe20008000000 */
[----:B------:R-:W-:Y:S01]  /*4530*/  UMOV UR9, URZ ;  /* 0x000000ff00097c82 */ /* 0x000fe20008000000 */
[----:B------:R-:W-:Y:S01]  /*4540*/  UMOV UR16, UR68 ;  /* 0x0000004400107c82 */ /* 0x000fe20008000000 */
[----:B------:R-:W-:Y:S01]  /*4550*/  UMOV UR17, 0xc0004010 ;  /* 0xc000401000117882 */ /* 0x000fe20000000000 */
[----:B------:R-:W-:Y:S01]  /*4560*/  UMOV UR18, 0x0 ;  /* 0x0000000000127882 */ /* 0x000fe20000000000 */
[----:B------:R-:W-:Y:S01]  /*4570*/  UMOV UR19, 0x8200010 ;  /* 0x0820001000137882 */ /* 0x000fe20000000000 */
[----:B------:R-:W-:Y:S01]  /*4580*/  UMOV UR5, UR8 ;  /* 0x0000000800057c82 */ /* 0x000fe20008000000 */
[----:B------:R1:W-:Y:S01]  /*4590*/  UTCHMMA tmem[UR69], gdesc[UR16], tmem[UR29], tmem[UR18], idesc[UR19], UPT ;  /* 0x00ff1210450079ea */ /* 0x0003e2000b80001d */
[----:B------:R1:W-:Y:S01]  /*45a0*/  UTCBAR [UR5], URZ ;  /* 0x000000ff050073e9 */ /* 0x0003e200080000ff */
[----:B------:R-:W-:Y:S02]  /*45b0*/  NOP ;  /* 0x0000000000007918 */ /* 0x000fe40000000000 */
.L_x_16:
[----:B------:R-:W-:Y:S01]  /*45c0*/  UIADD3 UR70, UPT, UPT, UR70, 0x1, URZ ;  /* 0x0000000146467890 */ /* 0x000fe2000fffe0ff */
[----:B------:R-:W-:Y:S01]  /*45d0*/  FFMA R79, R90, R79, R101 ;  /* 0x0000004f5a4f7223 */ /* 0x000fe20000000065 */
[----:B------:R-:W-:Y:S01]  /*45e0*/  UIADD3 UR6, UPT, UPT, UR6, 0x10, URZ ;  /* 0x0000001006067890 */ /* 0x000fe2000fffe0ff */
[----:B------:R-:W-:Y:S01]  /*45f0*/  VIADD R3, R3, UR71 ;  /* 0x0000004703037c36 */ /* 0x000fe20008000000 */
[----:B------:R-:W-:Y:S01]  /*4600*/  UISETP.GT.AND UP0, UPT, UR70, 0x1, UPT ;  /* 0x000000014600788c */ /* 0x000fe2000bf04270 */
[----:B------:R-:W-:Y:S01]  /*4610*/  IMAD.IADD R80, R81, 0x1, R80 ;  /* 0x0000000151507824 */ /* 0x000fe200078e0250 */
[----:B0-----:R-:W-:Y:S01]  /*4620*/  MOV R20, UR4 ;  /* 0x0000000400147c02 */ /* 0x001fe20008000f00 */
[----:B------:R-:W-:Y:S01]  /*4630*/  IMAD.MOV.U32 R22, RZ, RZ, R77 ;  /* 0x000000ffff167224 */ /* 0x000fe200078e004d */
[----:B------:R-:W-:Y:S02]  /*4640*/  USEL UR7, URZ, 0x1, !UP0 ;  /* 0x00000001ff077887 */ /* 0x000fe4000c000000 */
[----:B------:R-:W-:-:S02]  /*4650*/  USEL UR70, UR70, URZ, !UP0 ;  /* 0x000000ff46467287 */ /* 0x000fc4000c000000 */
[----:B------:R-:W-:Y:S02]  /*4660*/  UISETP.GE.AND UP0, UPT, UR6, UR27, UPT ;  /* 0x0000001b0600728c */ /* 0x000fe4000bf06270 */
[----:B------:R-:W-:-:S07]  /*4670*/  ULOP3.LUT UR7, UR4, UR7, URZ, 0x3c, !UPT ;  /* 0x0000000704077292 */ /* 0x000fce000f8e3cff */
[----:B------:R-:W-:Y:S05]  /*4680*/  BRA.U !UP0, `(.L_x_17) ;  /* 0xffffffed08ec7547 */ /* 0x000fea000b83ffff */
.L_x_12:
[----:B-1----:R-:W0:Y:S01]  /*4690*/  LDCU UR5, c[0x0][0x3f0] ;  /* 0x00007e00ff0577ac */ /* 0x002e220008000800 */
[----:B------:R-:W-:Y:S01]  /*46a0*/  FSETP.GEU.AND P3, PT, R79, 1.175494350822287508e-38, PT ;  /* 0x008000004f00780b */ /* 0x000fe20003f6e000 */
[----:B0-----:R-:W-:-:S09]  /*46b0*/  UISETP.GE.AND UP0, UPT, UR5, 0x1, UPT ;  /* 0x000000010500788c */ /* 0x001fd2000bf06270 */
[----:B------:R-:W-:Y:S05]  /*46c0*/  BRA.U !UP0, `(.L_x_18) ;  /* 0x0000000108107547 */ /* 0x000fea000b800000 */
[----:B------:R-:W-:-:S06]  /*46d0*/  USHF.L.U32 UR4, UR4, 0x1f, URZ ;  /* 0x0000001f04047899 */ /* 0x000fcc00080006ff */
[----:B------:R-:W-:-:S04]  /*46e0*/  MOV R3, UR4 ;  /* 0x0000000400037c02 */ /* 0x000fc80008000f00 */
[----:B------:R-:W0:Y:S02]  /*46f0*/  SYNCS.PHASECHK.TRANS64.TRYWAIT P2, [UR23], R3 ;  /* 0x00000003ff0075a7 */ /* 0x000e240008041117 */
[----:B0-----:R-:W-:Y:S05]  /*4700*/  @!P2 BRA `(.L_x_19) ;  /* 0x000000280058a947 */ /* 0x001fea0003800000 */
.L_x_18:
[----:B------:R-:W-:Y:S01]  /*4710*/  BAR.SYNC.DEFER_BLOCKING 0x0 ;  /* 0x0000000000007b1d */ /* 0x000fe20000010000 */
[----:B------:R-:W-:Y:S01]  /*4720*/  IMAD.MOV.U32 R5, RZ, RZ, 0x3dc6b27f ;  /* 0x3dc6b27fff057424 */ /* 0x000fe200078e00ff */
[----:B------:R-:W-:-:S04]  /*4730*/  FSEL R72, RZ, -23, P3 ;  /* 0xc1b80000ff487808 */ /* 0x000fc80001800000 */
[----:B------:R-:W0:Y:S01]  /*4740*/  LDCU.64 UR4, c[0x0][0x3e0] ;  /* 0x00007c00ff0477ac */ /* 0x000e220008000a00 */
[----:B------:R-:W1:Y:S02]  /*4750*/  @!P1 SYNCS.CCTL.IV [UR24+0xb000] ;  /* 0x00b00000ff0099b1 */ /* 0x000e640008000018 */
[----:B-1----:R-:W-:Y:S01]  /*4760*/  BAR.SYNC.DEFER_BLOCKING 0x0 ;  /* 0x0000000000007b1d */ /* 0x002fe20000010000 */
[----:B0-----:R-:W-:-:S04]  /*4770*/  UIMAD UR4, UR25, UR4, URZ ;  /* 0x00000004190472a4 */ /* 0x001fc8000f8e02ff */
[----:B------:R-:W-:Y:S01]  /*4780*/  USHF.L.U32 UR6, UR4, 0x1, URZ ;  /* 0x0000000104067899 */ /* 0x000fe200080006ff */
[----:B------:R-:W0:Y:S02]  /*4790*/  @!P1 SYNCS.CCTL.IV [UR24+0xb008] ;  /* 0x00b00800ff0099b1 */ /* 0x000e240008000018 */
[----:B0-----:R0:W-:Y:S01]  /*47a0*/  STSM.16.M88 [R2], R79 ;  /* 0x0000004f02007844 */ /* 0x0011e20000000000 */
[----:B------:R-:W-:Y:S01]  /*47b0*/  BAR.SYNC.DEFER_BLOCKING 0x0 ;  /* 0x0000000000007b1d */ /* 0x000fe20000010000 */
[----:B0-----:R-:W-:-:S04]  /*47c0*/  @!P3 FMUL R79, R79, 8388608 ;  /* 0x4b0000004f4fb820 */ /* 0x001fc80000400000 */
[C---:B------:R-:W-:Y:S01]  /*47d0*/  VIADD R3, R79.reuse, 0xc0cafb0d ;  /* 0xc0cafb0d4f037836 */ /* 0x040fe20000000000 */
[----:B------:R-:W-:-:S04]  /*47e0*/  ISETP.GE.U32.AND P2, PT, R79, 0x7f800000, PT ;  /* 0x7f8000004f00780c */ /* 0x000fc80003f46070 */
[----:B------:R-:W-:-:S04]  /*47f0*/  LOP3.LUT R74, R3, 0xff800000, RZ, 0xc0, !PT ;  /* 0xff800000034a7812 */ /* 0x000fc800078ec0ff */
[-C--:B------:R-:W-:Y:S02]  /*4800*/  IADD3 R3, PT, PT, R79, -R74.reuse, RZ ;  /* 0x8000004a4f037210 */ /* 0x080fe40007ffe0ff */
[----:B------:R-:W-:Y:S01]  /*4810*/  I2FP.F32.S32 R75, R74 ;  /* 0x0000004a004b7245 */ /* 0x000fe20000201400 */
[----:B------:R-:W0:Y:S02]  /*4820*/  LDSM.16.M88 R73, [R71+UR24] ;  /* 0x000000184749783b */ /* 0x000e240008000000 */
[----:B------:R-:W-:Y:S02]  /*4830*/  FADD R76, R3, -1 ;  /* 0xbf800000034c7421 */ /* 0x000fe40000000000 */
[----:B------:R-:W-:Y:S02]  /*4840*/  FFMA.FTZ R72, R75, 1.1920928955078125e-07, R72 ;  /* 0x340000004b487823 */ /* 0x000fe40000010048 */
[C---:B------:R-:W-:Y:S02]  /*4850*/  FFMA.FTZ R3, R76.reuse, R5, -0.16845393180847167969 ;  /* 0xbe2c7f304c037423 */ /* 0x040fe40000010005 */
[----:B------:R-:W1:Y:S01]  /*4860*/  LDTM.x64 R4, tmem[UR22] ;  /* 0x00000016000479ee */ /* 0x000e620008340000 */
[----:B------:R-:W-:Y:S01]  /*4870*/  NOP ;  /* 0x0000000000007918 */ /* 0x000fe20000000000 */
[C---:B------:R-:W-:Y:S01]  /*4880*/  FFMA.FTZ R3, R76.reuse, R3, 0.1716887056827545166 ;  /* 0x3e2fcf2a4c037423 */ /* 0x040fe20000010003 */
[----:B-1----:R-:W-:Y:S03]  /*4890*/  BAR.SYNC.DEFER_BLOCKING 0x0 ;  /* 0x0000000000007b1d */ /* 0x002fe60000010000 */
[----:B------:R-:W-:-:S04]  /*48a0*/  FFMA.FTZ R3, R76, R3, -0.17900948226451873779 ;  /* 0xbe374e434c037423 */ /* 0x000fc80000010003 */
[----:B------:R-:W-:-:S04]  /*48b0*/  FFMA.FTZ R3, R76, R3, 0.20512372255325317383 ;  /* 0x3e520bf44c037423 */ /* 0x000fc80000010003 */
[----:B------:R-:W-:-:S04]  /*48c0*/  FFMA.FTZ R3, R76, R3, -0.24046532809734344482 ;  /* 0xbe763c8b4c037423 */ /* 0x000fc80000010003 */
[----:B------:R-:W-:-:S04]  /*48d0*/  FFMA.FTZ R3, R76, R3, 0.28857114911079406738 ;  /* 0x3e93bf994c037423 */ /* 0x000fc80000010003 */
[----:B------:R-:W-:-:S04]  /*48e0*/  FFMA.FTZ R3, R76, R3, -0.36067417263984680176 ;  /* 0xbeb8aa494c037423 */ /* 0x000fc80000010003 */
[----:B------:R-:W-:-:S04]  /*48f0*/  FFMA.FTZ R3, R76, R3, 0.48089820146560668945 ;  /* 0x3ef6384a4c037423 */ /* 0x000fc80000010003 */
[----:B------:R-:W-:Y:S01]  /*4900*/  FFMA.FTZ R3, R76, R3, -0.72134751081466674805 ;  /* 0xbf38aa3b4c037423 */ /* 0x000fe20000010003 */
[----:B0-----:R-:W-:-:S03]  /*4910*/  FSETP.GT.AND P1, PT, |R73|, 8.50705917302346158658e+37, PT ;  /* 0x7e8000004900780b */ /* 0x001fc60003f24200 */
[----:B------:R-:W-:Y:S01]  /*4920*/  FMUL R81, R76, R3 ;  /* 0x000000034c517220 */ /* 0x000fe20000400000 */
[----:B------:R-:W-:Y:S02]  /*4930*/  FSETP.GEU.AND P3, PT, |R73|, 1.175494350822287508e-38, PT ;  /* 0x008000004900780b */ /* 0x000fe40003f6e200 */
[----:B------:R-:W-:Y:S01]  /*4940*/  LOP3.LUT R3, R0, 0x80, RZ, 0xc0, !PT ;  /* 0x0000008000037812 */ /* 0x000fe200078ec0ff */
[----:B------:R-:W-:Y:S01]  /*4950*/  FMUL R81, R76, R81 ;  /* 0x000000514c517220 */ /* 0x000fe20000400000 */
[----:B------:R-:W-:Y:S02]  /*4960*/  SHF.L.U32 R0, R0, 0x4, RZ ;  /* 0x0000000400007819 */ /* 0x000fe400000006ff */
[----:B------:R-:W-:Y:S01]  /*4970*/  LEA R3, R3, UR24, 0x5 ;  /* 0x0000001803037c11 */ /* 0x000fe2000f8e28ff */
[----:B------:R-:W-:Y:S01]  /*4980*/  FFMA.FTZ R81, R76, 1.4426950216293334961, R81 ;  /* 0x3fb8aa3b4c517823 */ /* 0x000fe20000010051 */
[----:B------:R-:W-:Y:S02]  /*4990*/  LOP3.LUT R0, R0, 0xff0, RZ, 0xc0, !PT ;  /* 0x00000ff000007812 */ /* 0x000fe400078ec0ff */
[----:B------:R-:W-:Y:S01]  /*49a0*/  LEA R70, R70, R3, 0x4 ;  /* 0x0000000346467211 */ /* 0x000fe200078e20ff */
[----:B------:R-:W-:Y:S01]  /*49b0*/  @P1 FMUL R73, R73, 0.25 ;  /* 0x3e80000049491820 */ /* 0x000fe20000400000 */
[----:B------:R-:W-:Y:S01]  /*49c0*/  @P1 FMUL R6, R6, 0.25 ;  /* 0x3e80000006061820 */ /* 0x000fe20000400000 */
[----:B------:R-:W-:Y:S01]  /*49d0*/  @P1 FMUL R5, R5, 0.25 ;  /* 0x3e80000005051820 */ /* 0x000fe20000400000 */
[----:B------:R-:W-:Y:S01]  /*49e0*/  @P1 FMUL R7, R7, 0.25 ;  /* 0x3e80000007071820 */ /* 0x000fe20000400000 */
[----:B------:R-:W-:Y:S01]  /*49f0*/  @!P3 FMUL R73, R73, 16777216 ;  /* 0x4b8000004949b820 */ /* 0x000fe20000400000 */
[----:B------:R-:W-:Y:S01]  /*4a00*/  @P1 FMUL R11, R11, 0.25 ;  /* 0x3e8000000b0b1820 */ /* 0x000fe20000400000 */
[----:B------:R-:W-:Y:S01]  /*4a10*/  @P1 FMUL R8, R8, 0.25 ;  /* 0x3e80000008081820 */ /* 0x000fe20000400000 */
[----:B------:R-:W-:Y:S01]  /*4a20*/  @P1 FMUL R10, R10, 0.25 ;  /* 0x3e8000000a0a1820 */ /* 0x000fe20000400000 */
[----:B------:R-:W-:Y:S01]  /*4a30*/  @P1 FMUL R12, R12, 0.25 ;  /* 0x3e8000000c0c1820 */ /* 0x000fe20000400000 */
[----:B------:R-:W-:Y:S01]  /*4a40*/  @P1 FMUL R14, R14, 0.25 ;  /* 0x3e8000000e0e1820 */ /* 0x000fe20000400000 */
[----:B------:R-:W0:Y:S01]  /*4a50*/  MUFU.RCP R73, R73 ;  /* 0x0000004900497308 */ /* 0x000e220000001000 */
[----:B------:R-:W-:Y:S01]  /*4a60*/  @P1 FMUL R18, R18, 0.25 ;  /* 0x3e80000012121820 */ /* 0x000fe20000400000 */
[----:B------:R-:W-:Y:S01]  /*4a70*/  @P1 FMUL R4, R4, 0.25 ;  /* 0x3e80000004041820 */ /* 0x000fe20000400000 */
[----:B------:R-:W-:Y:S01]  /*4a80*/  @P1 FMUL R9, R9, 0.25 ;  /* 0x3e80000009091820 */ /* 0x000fe20000400000 */
[----:B------:R-:W-:Y:S01]  /*4a90*/  @P1 FMUL R13, R13, 0.25 ;  /* 0x3e8000000d0d1820 */ /* 0x000fe20000400000 */
[----:B------:R-:W-:Y:S01]  /*4aa0*/  @P1 FMUL R15, R15, 0.25 ;  /* 0x3e8000000f0f1820 */ /* 0x000fe20000400000 */
[----:B------:R-:W-:Y:S01]  /*4ab0*/  @P1 FMUL R16, R16, 0.25 ;  /* 0x3e80000010101820 */ /* 0x000fe20000400000 */
[----:B------:R-:W-:Y:S01]  /*4ac0*/  @P1 FMUL R17, R17, 0.25 ;  /* 0x3e80000011111820 */ /* 0x000fe20000400000 */
[----:B------:R-:W-:Y:S01]  /*4ad0*/  @P1 FMUL R19, R19, 0.25 ;  /* 0x3e80000013131820 */ /* 0x000fe20000400000 */
[----:B------:R-:W-:Y:S01]  /*4ae0*/  @!P3 FMUL R6, R6, 16777216 ;  /* 0x4b8000000606b820 */ /* 0x000fe20000400000 */
        /* <DEDUP_REMOVED lines=15> */
[C---:B0-----:R-:W-:Y:S01]  /*4be0*/  FMUL R75, R73.reuse, R6 ;  /* 0x00000006494b7220 */ /* 0x041fe20000400000 */
[----:B------:R-:W-:Y:S01]  /*4bf0*/  FADD R3, R72, R81 ;  /* 0x0000005148037221 */ /* 0x000fe20000000000 */
        /* <DEDUP_REMOVED lines=14> */
[----:B------:R-:W-:Y:S01]  /*4ce0*/  FMUL R18, R73, R19 ;  /* 0x0000001349127220 */ /* 0x000fe20000400000 */
[----:B------:R-:W-:Y:S01]  /*4cf0*/  F2FP.F16.F32.PACK_AB R8, R6, R5 ;  /* 0x000000050608723e */ /* 0x000fe200000000ff */
[----:B------:R-:W-:Y:S01]  /*4d00*/  @P2 IMAD.MOV.U32 R72, RZ, RZ, 0x7f800000 ;  /* 0x7f800000ff482424 */ /* 0x000fe200078e00ff */
[----:B------:R-:W-:Y:S01]  /*4d10*/  F2FP.F16.F32.PACK_AB R5, R10, R7 ;  /* 0x000000070a05723e */ /* 0x000fe200000000ff */
[----:B------:R-:W-:Y:S01]  /*4d20*/  @P1 FMUL R20, R20, 0.25 ;  /* 0x3e80000014141820 */ /* 0x000fe20000400000 */
        /* <DEDUP_REMOVED lines=12> */
[----:B------:R-:W-:Y:S01]  /*4df0*/  @P1 FMUL R24, R24, 0.25 ;  /* 0x3e80000018181820 */ /* 0x000fe20000400000 */
[----:B------:R-:W-:Y:S01]  /*4e00*/  STS.128 [R70], R4 ;  /* 0x0000000446007388 */ /* 0x000fe20000000c00 */
[----:B------:R-:W-:Y:S01]  /*4e10*/  @P1 FMUL R28, R28, 0.25 ;  /* 0x3e8000001c1c1820 */ /* 0x000fe20000400000 */
[----:B------:R-:W-:Y:S01]  /*4e20*/  @P1 FMUL R29, R29, 0.25 ;  /* 0x3e8000001d1d1820 */ /* 0x000fe20000400000 */
[----:B------:R-:W-:Y:S01]  /*4e30*/  @P1 FMUL R30, R30, 0.25 ;  /* 0x3e8000001e1e1820 */ /* 0x000fe20000400000 */
[----:B------:R-:W-:Y:S01]  /*4e40*/  STS.128 [R70+0x800], R8 ;  /* 0x0008000846007388 */ /* 0x000fe20000000c00 */
[----:B------:R-:W-:Y:S01]  /*4e50*/  @P1 FMUL R31, R31, 0.25 ;  /* 0x3e8000001f1f1820 */ /* 0x000fe20000400000 */
[----:B------:R-:W-:Y:S01]  /*4e60*/  @P1 FMUL R32, R32, 0.25 ;  /* 0x3e80000020201820 */ /* 0x000fe20000400000 */
[----:B------:R-:W-:Y:S01]  /*4e70*/  @P1 FMUL R33, R33, 0.25 ;  /* 0x3e80000021211820 */ /* 0x000fe20000400000 */
[----:B------:R-:W-:Y:S01]  /*4e80*/  BAR.SYNC.DEFER_BLOCKING 0x0 ;  /* 0x0000000000007b1d */ /* 0x000fe20000010000 */
        /* <DEDUP_REMOVED lines=23> */
[----:B------:R-:W0:Y:S01]  /*5000*/  LDS.128 R4, [R0+UR24] ;  /* 0x0000001800047984 */ /* 0x000e220008000c00 */
[----:B------:R-:W-:Y:S01]  /*5010*/  @P1 FMUL R57, R57, 0.25 ;  /* 0x3e80000039391820 */ /* 0x000fe20000400000 */
[----:B------:R-:W-:Y:S01]  /*5020*/  @P1 FMUL R58, R58, 0.25 ;  /* 0x3e8000003a3a1820 */ /* 0x000fe20000400000 */
[----:B------:R-:W-:Y:S01]  /*5030*/  @P1 FMUL R59, R59, 0.25 ;  /* 0x3e8000003b3b1820 */ /* 0x000fe20000400000 */
[----:B------:R-:W-:Y:S01]  /*5040*/  LDS.128 R8, [R0+UR24+0x1000] ;  /* 0x0010001800087984 */ /* 0x000fe20008000c00 */
        /* <DEDUP_REMOVED lines=8> */
[C---:B------:R-:W-:Y:S01]  /*50d0*/  @P2 FFMA.FTZ R3, R79.reuse, R72, +INF ;  /* 0x7f8000004f032423 */ /* 0x040fe20000010048 */
[----:B------:R-:W-:Y:S01]  /*50e0*/  FSETP.NEU.AND P1, PT, R79, RZ, PT ;  /* 0x000000ff4f00720b */ /* 0x000fe20003f2d000 */
        /* <DEDUP_REMOVED lines=16> */
[----:B------:R-:W-:Y:S01]  /*51f0*/  FSEL R12, R3, -INF , P1 ;  /* 0xff800000030c7808 */ /* 0x000fe20000800000 */
        /* <DEDUP_REMOVED lines=16> */
[----:B------:R-:W-:Y:S01]  /*5300*/  FFMA R77, R12, 0.69314718246459960938, R77 ;  /* 0x3f3172180c4d7823 */ /* 0x000fe2000000004d */
[----:B------:R-:W-:Y:S01]  /*5310*/  BAR.SYNC.DEFER_BLOCKING 0x0 ;  /* 0x0000000000007b1d */ /* 0x000fe20000010000 */
[----:B------:R-:W-:Y:S01]  /*5320*/  F2FP.F16.F32.PACK_AB R12, R22, R15 ;  /* 0x0000000f160c723e */ /* 0x000fe200000000ff */
[----:B------:R-:W-:Y:S01]  /*5330*/  @!P3 FMUL R36, R36, 16777216 ;  /* 0x4b8000002424b820 */ /* 0x000fe20000400000 */
        /* <DEDUP_REMOVED lines=21> */
[----:B------:R-:W-:Y:S01]  /*5490*/  STS.128 [R70], R12 ;  /* 0x0000000c46007388 */ /* 0x000fe20000000c00 */
[----:B------:R-:W-:Y:S01]  /*54a0*/  @!P3 FMUL R51, R51, 16777216 ;  /* 0x4b8000003333b820 */ /* 0x000fe20000400000 */
[C---:B------:R-:W-:Y:S01]  /*54b0*/  FMUL R20, R73.reuse, R36 ;  /* 0x0000002449147220 */ /* 0x040fe20000400000 */
[C---:B------:R-:W-:Y:S01]  /*54c0*/  FMUL R24, R73.reuse, R37 ;  /* 0x0000002549187220 */ /* 0x040fe20000400000 */
[----:B------:R-:W-:Y:S01]  /*54d0*/  STS.128 [R70+0x800], R16 ;  /* 0x0008001046007388 */ /* 0x000fe20000000c00 */
[C---:B------:R-:W-:Y:S01]  /*54e0*/  FMUL R23, R73.reuse, R38 ;  /* 0x0000002649177220 */ /* 0x040fe20000400000 */
[C---:B------:R-:W-:Y:S01]  /*54f0*/  FMUL R40, R73.reuse, R40 ;  /* 0x0000002849287220 */ /* 0x040fe20000400000 */
[C---:B------:R-:W-:Y:S01]  /*5500*/  FMUL R27, R73.reuse, R42 ;  /* 0x0000002a491b7220 */ /* 0x040fe20000400000 */
[----:B------:R-:W-:Y:S01]  /*5510*/  BAR.SYNC.DEFER_BLOCKING 0x0 ;  /* 0x0000000000007b1d */ /* 0x000fe20000010000 */
        /* <DEDUP_REMOVED lines=12> */
[----:B------:R-:W1:Y:S01]  /*55e0*/  LDC R3, c[0x0][0x3e8] ;  /* 0x0000fa00ff037b82 */ /* 0x000e620000000800 */
[----:B------:R-:W-:Y:S01]  /*55f0*/  F2FP.F16.F32.PACK_AB R21, R27, R40 ;  /* 0x000000281b15723e */ /* 0x000fe200000000ff */
[----:B------:R-:W-:Y:S01]  /*5600*/  IMAD R41, R69, UR5, RZ ;  /* 0x0000000545297c24 */ /* 0x000fe2000f8e02ff */
[----:B------:R-:W-:Y:S01]  /*5610*/  F2FP.F16.F32.PACK_AB R24, R39, R24 ;  /* 0x000000182718723e */ /* 0x000fe200000000ff */
[----:B------:R-:W-:Y:S01]  /*5620*/  @!P3 FMUL R57, R57, 16777216 ;  /* 0x4b8000003939b820 */ /* 0x000fe20000400000 */
[----:B------:R-:W-:Y:S01]  /*5630*/  F2FP.F16.F32.PACK_AB R25, R30, R25 ;  /* 0x000000191e19723e */ /* 0x000fe200000000ff */
[----:B------:R-:W-:Y:S01]  /*5640*/  @!P3 FMUL R59, R59, 16777216 ;  /* 0x4b8000003b3bb820 */ /* 0x000fe20000400000 */
[----:B------:R-:W-:Y:S01]  /*5650*/  F2FP.F16.F32.PACK_AB R22, R33, R44 ;  /* 0x0000002c2116723e */ /* 0x000fe200000000ff */
[----:B------:R-:W2:Y:S01]  /*5660*/  LDC.64 R46, c[0x0][0x398] ;  /* 0x0000e600ff2e7b82 */ /* 0x000ea20000000a00 */
[----:B------:R-:W-:Y:S01]  /*5670*/  F2FP.F16.F32.PACK_AB R26, R34, R45 ;  /* 0x0000002d221a723e */ /* 0x000fe200000000ff */
[----:B------:R-:W-:Y:S01]  /*5680*/  IMAD.SHL.U32 R33, R41, 0x2, RZ ;  /* 0x0000000229217824 */ /* 0x000fe200078e00ff */
[----:B------:R-:W3:Y:S01]  /*5690*/  LDS.128 R12, [R0+UR24] ;  /* 0x00000018000c7984 */ /* 0x000ee20008000c00 */
[----:B------:R-:W-:Y:S01]  /*56a0*/  F2FP.F16.F32.PACK_AB R23, R37, R48 ;  /* 0x000000302517723e */ /* 0x000fe200000000ff */
[C---:B------:R-:W-:Y:S01]  /*56b0*/  FMUL R57, R73.reuse, R57 ;  /* 0x0000003949397220 */ /* 0x040fe20000400000 */
[----:B------:R-:W-:Y:S01]  /*56c0*/  F2FP.F16.F32.PACK_AB R27, R36, R49 ;  /* 0x00000031241b723e */ /* 0x000fe200000000ff */
[----:B------:R-:W-:Y:S01]  /*56d0*/  LDS.128 R16, [R0+UR24+0x1000] ;  /* 0x0010001800107984 */ /* 0x000fe20008000c00 */
[----:B------:R-:W-:Y:S01]  /*56e0*/  FMUL R32, R73, R59 ;  /* 0x0000003b49207220 */ /* 0x000fe20000400000 */
[----:B------:R-:W-:Y:S01]  /*56f0*/  @!P3 FMUL R53, R53, 16777216 ;  /* 0x4b8000003535b820 */ /* 0x000fe20000400000 */
[----:B------:R-:W-:Y:S01]  /*5700*/  @!P3 FMUL R55, R55, 16777216 ;  /* 0x4b8000003737b820 */ /* 0x000fe20000400000 */
[----:B------:R-:W-:Y:S01]  /*5710*/  BAR.SYNC.DEFER_BLOCKING 0x0 ;  /* 0x0000000000007b1d */ /* 0x000fe20000010000 */
[----:B------:R-:W-:Y:S01]  /*5720*/  @!P3 FMUL R52, R52, 16777216 ;  /* 0x4b8000003434b820 */ /* 0x000fe20000400000 */
[----:B------:R-:W-:Y:S01]  /*5730*/  @!P3 FMUL R54, R54, 16777216 ;  /* 0x4b8000003636b820 */ /* 0x000fe20000400000 */
[----:B------:R-:W-:Y:S01]  /*5740*/  @!P3 FMUL R56, R56, 16777216 ;  /* 0x4b8000003838b820 */ /* 0x000fe20000400000 */
[----:B------:R-:W-:Y:S01]  /*5750*/  @!P3 FMUL R58, R58, 16777216 ;  /* 0x4b8000003a3ab820 */ /* 0x000fe20000400000 */
[----:B-1----:R-:W-:-:S02]  /*5760*/  IMAD R68, R68, R3, RZ ;  /* 0x0000000344447224 */ /* 0x002fc400078e02ff */
[----:B------:R-:W-:Y:S01]  /*5770*/  @!P3 FMUL R60, R60, 16777216 ;  /* 0x4b8000003c3cb820 */ /* 0x000fe20000400000 */
[----:B------:R-:W-:Y:S01]  /*5780*/  @!P3 FMUL R61, R61, 16777216 ;  /* 0x4b8000003d3db820 */ /* 0x000fe20000400000 */
[----:B------:R-:W-:Y:S01]  /*5790*/  @!P3 FMUL R62, R62, 16777216 ;  /* 0x4b8000003e3eb820 */ /* 0x000fe20000400000 */
[----:B------:R-:W-:Y:S01]  /*57a0*/  @!P3 FMUL R63, R63, 16777216 ;  /* 0x4b8000003f3fb820 */ /* 0x000fe20000400000 */
[----:B------:R-:W-:Y:S01]  /*57b0*/  LEA R44, R3, R68, 0x1 ;  /* 0x00000044032c7211 */ /* 0x000fe200078e08ff */
[----:B------:R-:W-:Y:S01]  /*57c0*/  @!P3 FMUL R64, R64, 16777216 ;  /* 0x4b8000004040b820 */ /* 0x000fe20000400000 */
[----:B------:R-:W-:Y:S01]  /*57d0*/  @!P3 FMUL R65, R65, 16777216 ;  /* 0x4b8000004141b820 */ /* 0x000fe20000400000 */
[----:B--2---:R-:W-:Y:S01]  /*57e0*/  IADD3 R30, P1, P2, R33, UR6, R46 ;  /* 0x00000006211e7c10 */ /* 0x004fe2000fa3e02e */
[----:B------:R-:W-:Y:S01]  /*57f0*/  @!P3 FMUL R66, R66, 16777216 ;  /* 0x4b8000004242b820 */ /* 0x000fe20000400000 */
[----:B------:R-:W-:Y:S02]  /*5800*/  IMAD R46, R3, 0x2, R44 ;  /* 0x00000002032e7824 */ /* 0x000fe400078e022c */
[----:B------:R-:W-:Y:S01]  /*5810*/  @!P3 FMUL R67, R67, 16777216 ;  /* 0x4b8000004343b820 */ /* 0x000fe20000400000 */
[----:B------:R-:W-:Y:S01]  /*5820*/  F2FP.F16.F32.PACK_AB R37, R32, R57 ;  /* 0x000000392025723e */ /* 0x000fe200000000ff */
[C---:B------:R-:W-:Y:S01]  /*5830*/  FMUL R53, R73.reuse, R53 ;  /* 0x0000003549357220 */ /* 0x040fe20000400000 */
[----:B------:R-:W-:Y:S01]  /*5840*/  FMUL R28, R73, R55 ;  /* 0x00000037491c7220 */ /* 0x000fe20000400000 */
[----:B------:R-:W-:Y:S01]  /*5850*/  LEA R32, R3, R46, 0x1 ;  /* 0x0000002e03207211 */ /* 0x000fe200078e08ff */
[C---:B------:R-:W-:Y:S01]  /*5860*/  FMUL R52, R73.reuse, R52 ;  /* 0x0000003449347220 */ /* 0x040fe20000400000 */
[C---:B------:R-:W-:Y:S01]  /*5870*/  FMUL R29, R73.reuse, R54 ;  /* 0x00000036491d7220 */ /* 0x040fe20000400000 */
[C---:B------:R-:W-:Y:S01]  /*5880*/  FMUL R56, R73.reuse, R56 ;  /* 0x0000003849387220 */ /* 0x040fe20000400000 */
[----:B------:R-:W-:Y:S01]  /*5890*/  STS.128 [R70], R20 ;  /* 0x0000001446007388 */ /* 0x000fe20000000c00 */
[C---:B------:R-:W-:Y:S01]  /*58a0*/  FMUL R31, R73.reuse, R58 ;  /* 0x0000003a491f7220 */ /* 0x040fe20000400000 */
        /* <DEDUP_REMOVED lines=9> */
[----:B------:R-:W-:Y:S01]  /*5940*/  FMUL R42, R73, R67 ;  /* 0x00000043492a7220 */ /* 0x000fe20000400000 */
[----:B------:R-:W-:Y:S01]  /*5950*/  IMAD R48, R3, 0x2, R32 ;  /* 0x0000000203307824 */ /* 0x000fe200078e0220 */
[----:B------:R-:W-:Y:S01]  /*5960*/  F2FP.F16.F32.PACK_AB R36, R28, R53 ;  /* 0x000000351c24723e */ /* 0x000fe200000000ff */
[----:B------:R-:W-:Y:S01]  /*5970*/  UIMAD.WIDE UR4, UR4, 0x2, URZ ;  /* 0x00000002040478a5 */ /* 0x000fe2000f8e02ff */
[----:B------:R-:W-:Y:S01]  /*5980*/  F2FP.F16.F32.PACK_AB R52, R29, R52 ;  /* 0x000000341d34723e */ /* 0x000fe200000000ff */
[----:B------:R-:W-:Y:S01]  /*5990*/  IMAD.HI R34, R41, 0x2, RZ ;  /* 0x0000000229227827 */ /* 0x000fe200078e02ff */
[----:B------:R-:W-:-:S02]  /*59a0*/  F2FP.F16.F32.PACK_AB R53, R31, R56 ;  /* 0x000000381f35723e */ /* 0x000fc400000000ff */
[----:B------:R-:W-:Y:S02]  /*59b0*/  F2FP.F16.F32.PACK_AB R54, R35, R60 ;  /* 0x0000003c2336723e */ /* 0x000fe400000000ff */
[----:B------:R-:W-:Y:S02]  /*59c0*/  F2FP.F16.F32.PACK_AB R38, R38, R61 ;  /* 0x0000003d2626723e */ /* 0x000fe400000000ff */
[----:B------:R-:W-:Y:S02]  /*59d0*/  F2FP.F16.F32.PACK_AB R55, R55, R64 ;  /* 0x000000403737723e */ /* 0x000fe400000000ff */
[----:B------:R-:W-:Y:S01]  /*59e0*/  F2FP.F16.F32.PACK_AB R39, R42, R65 ;  /* 0x000000412a27723e */ /* 0x000fe200000000ff */
[----:B------:R-:W1:Y:S01]  /*59f0*/  LDCU UR4, c[0x0][0x3ec] ;  /* 0x00007d80ff0477ac */ /* 0x000e620008000800 */
[----:B------:R-:W-:Y:S02]  /*5a00*/  LEA R42, R3, R48, 0x1 ;  /* 0x00000030032a7211 */ /* 0x000fe400078e08ff */
[----:B------:R-:W-:-:S02]  /*5a10*/  IADD3.X R33, PT, PT, R34, UR5, R47, P1, P2 ;  /* 0x0000000522217c10 */ /* 0x000fc40008fe442f */
[-C--:B------:R-:W-:Y:S01]  /*5a20*/  LEA R28, P1, R68, R30.reuse, 0x1 ;  /* 0x0000001e441c7211 */ /* 0x080fe200078208ff */
[----:B------:R-:W2:Y:S01]  /*5a30*/  LDS.128 R24, [R0+UR24] ;  /* 0x0000001800187984 */ /* 0x000ea20008000c00 */
[C---:B------:R-:W-:Y:S01]  /*5a40*/  IMAD R50, R3.reuse, 0x2, R42 ;  /* 0x0000000203327824 */ /* 0x040fe200078e022a */
[----:B------:R-:W-:Y:S02]  /*5a50*/  LEA R40, P2, R46, R30, 0x1 ;  /* 0x0000001e2e287211 */ /* 0x000fe400078408ff */
[----:B------:R-:W-:Y:S01]  /*5a60*/  LDS.128 R20, [R0+UR24+0x1000] ;  /* 0x0010001800147984 */ /* 0x000fe20008000c00 */
[----:B------:R-:W-:Y:S02]  /*5a70*/  LEA.HI.X.SX32 R29, R68, R33, 0x1, P1 ;  /* 0x00000021441d7211 */ /* 0x000fe400008f0eff */
[----:B------:R-:W-:Y:S01]  /*5a80*/  LEA R56, R3, R50, 0x1 ;  /* 0x0000003203387211 */ /* 0x000fe200078e08ff */
[----:B------:R-:W-:Y:S01]  /*5a90*/  BAR.SYNC.DEFER_BLOCKING 0x0 ;  /* 0x0000000000007b1d */ /* 0x000fe20000010000 */
[----:B------:R-:W-:-:S02]  /*5aa0*/  LEA R34, P1, R44, R30, 0x1 ;  /* 0x0000001e2c227211 */ /* 0x000fc400078208ff */
[-C--:B------:R-:W-:Y:S01]  /*5ab0*/  LEA.HI.X.SX32 R41, R46, R33.reuse, 0x1, P2 ;  /* 0x000000212e297211 */ /* 0x080fe200010f0eff */
[----:B------:R-:W-:Y:S01]  /*5ac0*/  IMAD R58, R3, 0x2, R56 ;  /* 0x00000002033a7824 */ /* 0x000fe200078e0238 */
[----:B------:R-:W-:Y:S01]  /*5ad0*/  LEA.HI.X.SX32 R35, R44, R33, 0x1, P1 ;  /* 0x000000212c237211 */ /* 0x000fe200008f0eff */
[----:B-1----:R-:W-:Y:S01]  /*5ae0*/  UIMAD UR4, UR25, UR4, URZ ;  /* 0x00000004190472a4 */ /* 0x002fe2000f8e02ff */
[----:B0-----:R-:W-:Y:S02]  /*5af0*/  PRMT R31, R5, 0x7632, R31 ;  /* 0x00007632051f7816 */ /* 0x001fe4000000001f */
[C---:B------:R-:W-:Y:S01]  /*5b00*/  LEA R44, R3.reuse, R58, 0x1 ;  /* 0x0000003a032c7211 */ /* 0x040fe200078e08ff */
[----:B------:R-:W-:Y:S02]  /*5b10*/  USHF.L.U32 UR6, UR4, 0x2, URZ ;  /* 0x0000000204067899 */ /* 0x000fe400080006ff */
[----:B------:R-:W-:Y:S02]  /*5b20*/  UIMAD.WIDE UR4, UR4, 0x4, URZ ;  /* 0x00000004040478a5 */ /* 0x000fe4000f8e02ff */
[----:B------:R-:W-:Y:S01]  /*5b30*/  IMAD R46, R3, 0x2, R44 ;  /* 0x00000002032e7824 */ /* 0x000fe200078e022c */
[----:B------:R-:W-:Y:S04]  /*5b40*/  STS.128 [R70], R52 ;  /* 0x0000003446007388 */ /* 0x000fe80000000c00 */
[----:B------:R0:W-:Y:S01]  /*5b50*/  STS.128 [R70+0x800], R36 ;  /* 0x0008002446007388 */ /* 0x0001e20000000c00 */
[----:B------:R-:W-:Y:S01]  /*5b60*/  BAR.SYNC.DEFER_BLOCKING 0x0 ;  /* 0x0000000000007b1d */ /* 0x000fe20000010000 */
[----:B0-----:R-:W-:-:S04]  /*5b70*/  LEA R36, P1, R32, R30, 0x1 ;  /* 0x0000001e20247211 */ /* 0x001fc800078208ff */
[----:B------:R-:W-:Y:S02]  /*5b80*/  LEA.HI.X.SX32 R37, R32, R33, 0x1, P1 ;  /* 0x0000002120257211 */ /* 0x000fe400008f0eff */
[----:B------:R-:W-:Y:S01]  /*5b90*/  LEA R32, R3, R46, 0x1 ;  /* 0x0000002e03207211 */ /* 0x000fe200078e08ff */
[----:B------:R0:W-:Y:S02]  /*5ba0*/  STG.E.U16 desc[UR30][R28.64], R4 ;  /* 0x000000041c007986 */ /* 0x0001e4000c10151e */
[----:B0-----:R-:W-:Y:S02]  /*5bb0*/  PRMT R29, R4, 0x7632, R29 ;  /* 0x00007632041d7816 */ /* 0x001fe4000000001d */
[----:B------:R-:W-:-:S03]  /*5bc0*/  LEA R28, P1, R48, R30, 0x1 ;  /* 0x0000001e301c7211 */ /* 0x000fc600078208ff */
[----:B------:R0:W-:Y:S04]  /*5bd0*/  STG.E.U16 desc[UR30][R34.64], R29 ;  /* 0x0000001d22007986 */ /* 0x0001e8000c10151e */
[----:B------:R1:W-:Y:S04]  /*5be0*/  STG.E.U16 desc[UR30][R40.64], R5 ;  /* 0x0000000528007986 */ /* 0x0003e8000c10151e */
[----:B------:R3:W-:Y:S01]  /*5bf0*/  STG.E.U16 desc[UR30][R36.64], R31 ;  /* 0x0000001f24007986 */ /* 0x0007e2000c10151e */
[----:B0-----:R-:W-:Y:S01]  /*5c00*/  LEA.HI.X.SX32 R29, R48, R33, 0x1, P1 ;  /* 0x00000021301d7211 */ /* 0x001fe200008f0eff */
[----:B------:R-:W-:Y:S01]  /*5c10*/  IMAD R48, R3, 0x2, R32 ;  /* 0x0000000203307824 */ /* 0x000fe200078e0220 */
[----:B------:R-:W-:-:S02]  /*5c20*/  LEA R38, P1, R42, R30, 0x1 ;  /* 0x0000001e2a267211 */ /* 0x000fc400078208ff */
[----:B-1----:R-:W-:Y:S01]  /*5c30*/  PRMT R5, R6, 0x7632, R5 ;  /* 0x0000763206057816 */ /* 0x002fe20000000005 */
[----:B------:R0:W-:Y:S01]  /*5c40*/  STG.E.U16 desc[UR30][R28.64], R6 ;  /* 0x000000061c007986 */ /* 0x0001e2000c10151e */
[C---:B------:R-:W-:Y:S02]  /*5c50*/  LEA R52, R3.reuse, R48, 0x1 ;  /* 0x0000003003347211 */ /* 0x040fe400078e08ff */
[-C--:B------:R-:W-:Y:S02]  /*5c60*/  LEA.HI.X.SX32 R39, R42, R33.reuse, 0x1, P1 ;  /* 0x000000212a277211 */ /* 0x080fe400008f0eff */
[C---:B------:R-:W-:Y:S01]  /*5c70*/  LEA R34, P1, R50.reuse, R30, 0x1 ;  /* 0x0000001e32227211 */ /* 0x040fe200078208ff */
[----:B------:R-:W-:Y:S01]  /*5c80*/  IMAD R42, R3, 0x2, R52 ;  /* 0x00000002032a7824 */ /* 0x000fe200078e0234 */
[----:B---3--:R-:W-:Y:S01]  /*5c90*/  PRMT R31, R15, 0x7632, R31 ;  /* 0x000076320f1f7816 */ /* 0x008fe2000000001f */
[----:B------:R1:W-:Y:S01]  /*5ca0*/  STG.E.U16 desc[UR30][R38.64], R5 ;  /* 0x0000000526007986 */ /* 0x0003e2000c10151e */
[----:B------:R-:W-:-:S02]  /*5cb0*/  LEA.HI.X.SX32 R35, R50, R33, 0x1, P1 ;  /* 0x0000002132237211 */ /* 0x000fc400008f0eff */
[----:B------:R-:W-:Y:S02]  /*5cc0*/  LEA R40, R3, R42, 0x1 ;  /* 0x0000002a03287211 */ /* 0x000fe400078e08ff */
[C---:B------:R-:W-:Y:S01]  /*5cd0*/  LEA R4, P1, R56.reuse, R30, 0x1 ;  /* 0x0000001e38047211 */ /* 0x040fe200078208ff */
[----:B------:R-:W-:Y:S01]  /*5ce0*/  STG.E.U16 desc[UR30][R34.64], R7 ;  /* 0x0000000722007986 */ /* 0x000fe2000c10151e */
[----:B0-----:R-:W-:Y:S01]  /*5cf0*/  PRMT R29, R7, 0x7632, R29 ;  /* 0x00007632071d7816 */ /* 0x001fe2000000001d */
[----:B------:R-:W-:Y:S01]  /*5d00*/  IMAD R50, R3, 0x2, R40 ;  /* 0x0000000203327824 */ /* 0x000fe200078e0228 */
[----:B-1----:R-:W-:-:S04]  /*5d10*/  LEA.HI.X.SX32 R5, R56, R33, 0x1, P1 ;  /* 0x0000002138057211 */ /* 0x002fc800008f0eff */
[C---:B------:R-:W-:Y:S02]  /*5d20*/  LEA R54, R3.reuse, R50, 0x1 ;  /* 0x0000003203367211 */ /* 0x040fe400078e08ff */
[CC--:B------:R-:W-:Y:S01]  /*5d30*/  LEA R36, P1, R58.reuse, R30.reuse, 0x1 ;  /* 0x0000001e3a247211 */ /* 0x0c0fe200078208ff */
[----:B------:R0:W-:Y:S02]  /*5d40*/  STG.E.U16 desc[UR30][R4.64], R29 ;  /* 0x0000001d04007986 */ /* 0x0001e4000c10151e */
[C---:B------:R-:W-:Y:S01]  /*5d50*/  IMAD R56, R3.reuse, 0x2, R54 ;  /* 0x0000000203387824 */ /* 0x040fe200078e0236 */
[-C--:B------:R-:W-:Y:S02]  /*5d60*/  LEA.HI.X.SX32 R37, R58, R33.reuse, 0x1, P1 ;  /* 0x000000213a257211 */ /* 0x080fe400008f0eff */
[C---:B------:R-:W-:Y:S02]  /*5d70*/  LEA R28, P1, R44.reuse, R30, 0x1 ;  /* 0x0000001e2c1c7211 */ /* 0x040fe400078208ff */
[----:B------:R-:W-:Y:S01]  /*5d80*/  LEA R58, R3, R56, 0x1 ;  /* 0x00000038033a7211 */ /* 0x000fe200078e08ff */
[----:B------:R-:W-:Y:S01]  /*5d90*/  STG.E.U16 desc[UR30][R36.64], R12 ;  /* 0x0000000c24007986 */ /* 0x000fe2000c10151e */
[----:B0-----:R-:W-:-:S03]  /*5da0*/  LEA.HI.X.SX32 R29, R44, R33, 0x1, P1 ;  /* 0x000000212c1d7211 */ /* 0x001fc600008f0eff */
[C---:B------:R-:W-:Y:S01]  /*5db0*/  IMAD R44, R3.reuse, 0x2, R58 ;  /* 0x00000002032c7824 */ /* 0x040fe200078e023a */
[----:B------:R-:W-:Y:S02]  /*5dc0*/  LEA R38, P1, R46, R30, 0x1 ;  /* 0x0000001e2e267211 */ /* 0x000fe400078208ff */
[----:B------:R-:W-:Y:S02]  /*5dd0*/  PRMT R5, R12, 0x7632, R5 ;  /* 0x000076320c057816 */ /* 0x000fe40000000005 */
[----:B------:R-:W-:Y:S02]  /*5de0*/  LEA.HI.X.SX32 R39, R46, R33, 0x1, P1 ;  /* 0x000000212e277211 */ /* 0x000fe400008f0eff */
[----:B------:R-:W-:Y:S01]  /*5df0*/  LEA R46, R3, R44, 0x1 ;  /* 0x0000002c032e7211 */ /* 0x000fe200078e08ff */
[----:B------:R0:W-:Y:S01]  /*5e00*/  STG.E.U16 desc[UR30][R28.64], R5 ;  /* 0x000000051c007986 */ /* 0x0001e2000c10151e */
[----:B------:R-:W-:-:S03]  /*5e10*/  LEA R6, P1, R32, R30, 0x1 ;  /* 0x0000001e20067211 */ /* 0x000fc600078208ff */
[C---:B------:R-:W-:Y:S01]  /*5e20*/  IMAD R60, R3.reuse, 0x2, R46 ;  /* 0x00000002033c7824 */ /* 0x040fe200078e022e */
[-C--:B------:R-:W-:Y:S01]  /*5e30*/  LEA.HI.X.SX32 R7, R32, R33.reuse, 0x1, P1 ;  /* 0x0000002120077211 */ /* 0x080fe200008f0eff */
[----:B------:R1:W-:Y:S01]  /*5e40*/  STG.E.U16 desc[UR30][R38.64], R13 ;  /* 0x0000000d26007986 */ /* 0x0003e2000c10151e */
[----:B------:R-:W-:Y:S02]  /*5e50*/  LEA R4, P1, R48, R30, 0x1 ;  /* 0x0000001e30047211 */ /* 0x000fe400078208ff */
[C---:B------:R-:W-:Y:S02]  /*5e60*/  LEA R32, R3.reuse, R60, 0x1 ;  /* 0x0000003c03207211 */ /* 0x040fe400078e08ff */
[-C--:B------:R-:W-:Y:S02]  /*5e70*/  LEA R84, P2, R60, R30.reuse, 0x1 ;  /* 0x0000001e3c547211 */ /* 0x080fe400078408ff */
[----:B0-----:R-:W-:Y:S01]  /*5e80*/  LEA.HI.X.SX32 R5, R48, R33, 0x1, P1 ;  /* 0x0000002130057211 */ /* 0x001fe200008f0eff */
[----:B------:R-:W-:Y:S01]  /*5e90*/  IMAD R36, R3, 0x2, R32 ;  /* 0x0000000203247824 */ /* 0x000fe200078e0220 */
[----:B------:R-:W-:-:S02]  /*5ea0*/  LEA R34, P1, R52, R30, 0x1 ;  /* 0x0000001e34227211 */ /* 0x000fc400078208ff */
[----:B------:R-:W-:Y:S02]  /*5eb0*/  PRMT R29, R13, 0x7632, R29 ;  /* 0x000076320d1d7816 */ /* 0x000fe4000000001d */
[C---:B------:R-:W-:Y:S02]  /*5ec0*/  LEA R48, R3.reuse, R36, 0x1 ;  /* 0x0000002403307211 */ /* 0x040fe400078e08ff */
[-C--:B------:R-:W-:Y:S01]  /*5ed0*/  LEA.HI.X.SX32 R35, R52, R33.reuse, 0x1, P1 ;  /* 0x0000002134237211 */ /* 0x080fe200008f0eff */
[----:B------:R0:W-:Y:S01]  /*5ee0*/  STG.E.U16 desc[UR30][R6.64], R29 ;  /* 0x0000001d06007986 */ /* 0x0001e2000c10151e */
[-C--:B------:R-:W-:Y:S01]  /*5ef0*/  LEA R28, P1, R42, R30.reuse, 0x1 ;  /* 0x0000001e2a1c7211 */ /* 0x080fe200078208ff */
[----:B------:R-:W-:Y:S01]  /*5f00*/  IMAD R52, R3, 0x2, R48 ;  /* 0x0000000203347824 */ /* 0x000fe200078e0230 */
[----:B------:R-:W-:Y:S01]  /*5f10*/  LEA R86, P3, R32, R30, 0x1 ;  /* 0x0000001e20567211 */ /* 0x000fe200078608ff */
[----:B------:R3:W-:Y:S01]  /*5f20*/  STG.E.U16 desc[UR30][R4.64], R14 ;  /* 0x0000000e04007986 */ /* 0x0007e2000c10151e */
[----:B------:R-:W-:-:S02]  /*5f30*/  LEA.HI.X.SX32 R85, R60, R33, 0x1, P2 ;  /* 0x000000213c557211 */ /* 0x000fc400010f0eff */
[C---:B-1----:R-:W-:Y:S02]  /*5f40*/  LEA R38, R3.reuse, R52, 0x1 ;  /* 0x0000003403267211 */ /* 0x042fe400078e08ff */
[-C--:B------:R-:W-:Y:S02]  /*5f50*/  LEA.HI.X.SX32 R87, R32, R33.reuse, 0x1, P3 ;  /* 0x0000002120577211 */ /* 0x080fe400018f0eff */
[-C--:B------:R-:W-:Y:S02]  /*5f60*/  LEA R92, P3, R52, R30.reuse, 0x1 ;  /* 0x0000001e345c7211 */ /* 0x080fe400078608ff */
[----:B0-----:R-:W-:Y:S01]  /*5f70*/  LEA.HI.X.SX32 R29, R42, R33, 0x1, P1 ;  /* 0x000000212a1d7211 */ /* 0x001fe200008f0eff */
[----:B------:R-:W-:Y:S01]  /*5f80*/  IMAD R42, R3, 0x2, R38 ;  /* 0x00000002032a7824 */ /* 0x000fe200078e0226 */
[----:B------:R-:W-:Y:S02]  /*5f90*/  LEA R12, P1, R40, R30, 0x1 ;  /* 0x0000001e280c7211 */ /* 0x000fe400078208ff */
[----:B---3--:R-:W-:-:S02]  /*5fa0*/  PRMT R5, R14, 0x7632, R5 ;  /* 0x000076320e057816 */ /* 0x008fc40000000005 */
[-C--:B------:R-:W-:Y:S02]  /*5fb0*/  LEA.HI.X.SX32 R13, R40, R33.reuse, 0x1, P1 ;  /* 0x00000021280d7211 */ /* 0x080fe400008f0eff */
[C---:B------:R-:W-:Y:S01]  /*5fc0*/  LEA R6, P1, R50.reuse, R30, 0x1 ;  /* 0x0000001e32067211 */ /* 0x040fe200078208ff */
[----:B------:R0:W-:Y:S01]  /*5fd0*/  STG.E.U16 desc[UR30][R34.64], R5 ;  /* 0x0000000522007986 */ /* 0x0001e2000c10151e */
[C---:B------:R-:W-:Y:S02]  /*5fe0*/  LEA R40, R3.reuse, R42, 0x1 ;  /* 0x0000002a03287211 */ /* 0x040fe400078e08ff */
[-C--:B------:R-:W-:Y:S01]  /*5ff0*/  LEA.HI.X.SX32 R7, R50, R33.reuse, 0x1, P1 ;  /* 0x0000002132077211 */ /* 0x080fe200008f0eff */
[----:B------:R1:W-:Y:S01]  /*6000*/  STG.E.U16 desc[UR30][R28.64], R15 ;  /* 0x0000000f1c007986 */ /* 0x0003e2000c10151e */
[-C--:B------:R-:W-:Y:S01]  /*6010*/  LEA R4, P1, R54, R30.reuse, 0x1 ;  /* 0x0000001e36047211 */ /* 0x080fe200078208ff */
[----:B------:R-:W-:Y:S01]  /*6020*/  IMAD R50, R3, 0x2, R40 ;  /* 0x0000000203327824 */ /* 0x000fe200078e0228 */
[----:B------:R-:W-:Y:S01]  /*6030*/  LEA.HI.X.SX32 R93, R52, R33, 0x1, P3 ;  /* 0x00000021345d7211 */ /* 0x000fe200018f0eff */
[----:B------:R-:W-:Y:S01]  /*6040*/  STG.E.U16 desc[UR30][R12.64], R31 ;  /* 0x0000001f0c007986 */ /* 0x000fe2000c10151e */
[----:B------:R-:W-:-:S02]  /*6050*/  LEA R90, P2, R48, R30, 0x1 ;  /* 0x0000001e305a7211 */ /* 0x000fc400078408ff */
[C---:B------:R-:W-:Y:S01]  /*6060*/  LEA R62, R3.reuse, R50, 0x1 ;  /* 0x00000032033e7211 */ /* 0x040fe200078e08ff */
[----:B--2---:R2:W-:Y:S01]  /*6070*/  STG.E.U16 desc[UR30][R6.64], R24 ;  /* 0x0000001806007986 */ /* 0x0045e2000c10151e */
[-C--:B0-----:R-:W-:Y:S02]  /*6080*/  LEA.HI.X.SX32 R5, R54, R33.reuse, 0x1, P1 ;  /* 0x0000002136057211 */ /* 0x081fe400008f0eff */
[-C--:B------:R-:W-:Y:S01]  /*6090*/  LEA R34, P1, R56, R30.reuse, 0x1 ;  /* 0x0000001e38227211 */ /* 0x080fe200078208ff */
[C---:B------:R-:W-:Y:S01]  /*60a0*/  IMAD R54, R3.reuse, 0x2, R62 ;  /* 0x0000000203367824 */ /* 0x040fe200078e023e */
[----:B------:R-:W-:Y:S02]  /*60b0*/  LEA R98, P3, R40, R30, 0x1 ;  /* 0x0000001e28627211 */ /* 0x000fe400078608ff */
[----:B------:R-:W-:Y:S02]  /*60c0*/  LEA.HI.X.SX32 R35, R56, R33, 0x1, P1 ;  /* 0x0000002138237211 */ /* 0x000fe400008f0eff */
[----:B-1----:R-:W-:-:S02]  /*60d0*/  LEA R28, R3, R54, 0x1 ;  /* 0x00000036031c7211 */ /* 0x002fc400078e08ff */
[-C--:B------:R-:W-:Y:S02]  /*60e0*/  LEA R14, P1, R58, R30.reuse, 0x1 ;  /* 0x0000001e3a0e7211 */ /* 0x080fe400078208ff */
[----:B--2---:R-:W-:Y:S01]  /*60f0*/  PRMT R7, R24, 0x7632, R7 ;  /* 0x0000763218077816 */ /* 0x004fe20000000007 */
[C---:B------:R-:W-:Y:S01]  /*6100*/  IMAD R12, R3.reuse, 0x2, R28 ;  /* 0x00000002030c7824 */ /* 0x040fe200078e021c */
[-C--:B------:R-:W-:Y:S02]  /*6110*/  LEA.HI.X.SX32 R15, R58, R33.reuse, 0x1, P1 ;  /* 0x000000213a0f7211 */ /* 0x080fe400008f0eff */
[C---:B------:R-:W-:Y:S01]  /*6120*/  LEA R80, P1, R44.reuse, R30, 0x1 ;  /* 0x0000001e2c507211 */ /* 0x040fe200078208ff */
[----:B------:R-:W-:Y:S01]  /*6130*/  STG.E.U16 desc[UR30][R4.64], R7 ;  /* 0x0000000704007986 */ /* 0x000fe2000c10151e */
[C---:B------:R-:W-:Y:S02]  /*6140*/  LEA R56, R3.reuse, R12, 0x1 ;  /* 0x0000000c03387211 */ /* 0x040fe400078e08ff */
[-C--:B------:R-:W-:Y:S01]  /*6150*/  LEA.HI.X.SX32 R81, R44, R33.reuse, 0x1, P1 ;  /* 0x000000212c517211 */ /* 0x080fe200008f0eff */
[----:B------:R0:W-:Y:S01]  /*6160*/  STG.E.U16 desc[UR30][R34.64], R25 ;  /* 0x0000001922007986 */ /* 0x0001e2000c10151e */
[----:B------:R-:W-:Y:S01]  /*6170*/  LEA R82, P1, R46, R30, 0x1 ;  /* 0x0000001e2e527211 */ /* 0x000fe200078208ff */
[----:B------:R-:W-:Y:S01]  /*6180*/  IMAD R24, R3, 0x2, R56 ;  /* 0x0000000203187824 */ /* 0x000fe200078e0238 */
[----:B------:R-:W-:-:S02]  /*6190*/  LEA.HI.X.SX32 R91, R48, R33, 0x1, P2 ;  /* 0x00000021305b7211 */ /* 0x000fc400010f0eff */
[-C--:B------:R-:W-:Y:S02]  /*61a0*/  LEA.HI.X.SX32 R83, R46, R33.reuse, 0x1, P1 ;  /* 0x000000212e537211 */ /* 0x080fe400008f0eff */
[C---:B------:R-:W-:Y:S02]  /*61b0*/  LEA R44, R3.reuse, R24, 0x1 ;  /* 0x00000018032c7211 */ /* 0x040fe400078e08ff */
[-C--:B------:R-:W-:Y:S02]  /*61c0*/  LEA R88, P1, R36, R30.reuse, 0x1 ;  /* 0x0000001e24587211 */ /* 0x080fe400078208ff */
[-C--:B------:R-:W-:Y:S01]  /*61d0*/  LEA.HI.X.SX32 R99, R40, R33.reuse, 0x1, P3 ;  /* 0x0000002128637211 */ /* 0x080fe200018f0eff */
[----:B------:R-:W-:Y:S01]  /*61e0*/  IMAD R46, R3, 0x2, R44 ;  /* 0x00000002032e7824 */ /* 0x000fe200078e022c */
[----:B------:R-:W-:Y:S02]  /*61f0*/  LEA.HI.X.SX32 R89, R36, R33, 0x1, P1 ;  /* 0x0000002124597211 */ /* 0x000fe400008f0eff */
[----:B------:R-:W-:-:S02]  /*6200*/  LEA R94, P1, R38, R30, 0x1 ;  /* 0x0000001e265e7211 */ /* 0x000fc400078208ff */
[C---:B------:R-:W-:Y:S02]  /*6210*/  LEA R32, R3.reuse, R46, 0x1 ;  /* 0x0000002e03207211 */ /* 0x040fe400078e08ff */
[-C--:B------:R-:W-:Y:S02]  /*6220*/  LEA.HI.X.SX32 R95, R38, R33.reuse, 0x1, P1 ;  /* 0x00000021265f7211 */ /* 0x080fe400008f0eff */
[-C--:B------:R-:W-:Y:S01]  /*6230*/  LEA R96, P2, R42, R30.reuse, 0x1 ;  /* 0x0000001e2a607211 */ /* 0x080fe200078408ff */
[C---:B0-----:R-:W-:Y:S01]  /*6240*/  IMAD R34, R3.reuse, 0x2, R32 ;  /* 0x0000000203227824 */ /* 0x041fe200078e0220 */
[----:B------:R-:W-:Y:S02]  /*6250*/  LEA R100, P1, R50, R30, 0x1 ;  /* 0x0000001e32647211 */ /* 0x000fe400078208ff */
[----:B------:R-:W-:Y:S02]  /*6260*/  LEA.HI.X.SX32 R97, R42, R33, 0x1, P2 ;  /* 0x000000212a617211 */ /* 0x000fe400010f0eff */
[----:B------:R-:W-:-:S02]  /*6270*/  LEA R36, R3, R34, 0x1 ;  /* 0x0000002203247211 */ /* 0x000fc400078e08ff */
[-C--:B------:R-:W-:Y:S02]  /*6280*/  LEA.HI.X.SX32 R101, R50, R33.reuse, 0x1, P1 ;  /* 0x0000002132657211 */ /* 0x080fe400008f0eff */
[-C--:B------:R-:W-:Y:S01]  /*6290*/  LEA R104, P3, R54, R30.reuse, 0x1 ;  /* 0x0000001e36687211 */ /* 0x080fe200078608ff */
[C---:B------:R-:W-:Y:S01]  /*62a0*/  IMAD R38, R3.reuse, 0x2, R36 ;  /* 0x0000000203267824 */ /* 0x040fe200078e0224 */
[----:B------:R-:W-:Y:S02]  /*62b0*/  LEA R106, P1, R28, R30, 0x1 ;  /* 0x0000001e1c6a7211 */ /* 0x000fe400078208ff */
[----:B------:R-:W-:Y:S02]  /*62c0*/  LEA.HI.X.SX32 R105, R54, R33, 0x1, P3 ;  /* 0x0000002136697211 */ /* 0x000fe400018f0eff */
[----:B------:R-:W-:Y:S02]  /*62d0*/  LEA R40, R3, R38, 0x1 ;  /* 0x0000002603287211 */ /* 0x000fe400078e08ff */
[----:B------:R-:W-:-:S02]  /*62e0*/  LEA R110, P3, R56, R30, 0x1 ;  /* 0x0000001e386e7211 */ /* 0x000fc400078608ff */
[-C--:B------:R-:W-:Y:S01]  /*62f0*/  LEA.HI.X.SX32 R107, R28, R33.reuse, 0x1, P1 ;  /* 0x000000211c6b7211 */ /* 0x080fe200008f0eff */
[C---:B------:R-:W-:Y:S01]  /*6300*/  IMAD R42, R3.reuse, 0x2, R40 ;  /* 0x00000002032a7824 */ /* 0x040fe200078e0228 */
[-C--:B------:R-:W-:Y:S02]  /*6310*/  LEA.HI.X.SX32 R111, R56, R33.reuse, 0x1, P3 ;  /* 0x00000021386f7211 */ /* 0x080fe400018f0eff */
[C---:B------:R-:W-:Y:S02]  /*6320*/  LEA R112, P1, R24.reuse, R30, 0x1 ;  /* 0x0000001e18707211 */ /* 0x040fe400078208ff */
[C---:B------:R-:W-:Y:S02]  /*6330*/  LEA R48, R3.reuse, R42, 0x1 ;  /* 0x0000002a03307211 */ /* 0x040fe400078e08ff */
[----:B------:R-:W-:Y:S02]  /*6340*/  LEA.HI.X.SX32 R113, R24, R33, 0x1, P1 ;  /* 0x0000002118717211 */ /* 0x000fe400008f0eff */
[-C--:B------:R-:W-:Y:S01]  /*6350*/  LEA R118, P1, R32, R30.reuse, 0x1 ;  /* 0x0000001e20767211 */ /* 0x080fe200078208ff */
[----:B------:R-:W-:Y:S01]  /*6360*/  IMAD R50, R3, 0x2, R48 ;  /* 0x0000000203327824 */ /* 0x000fe200078e0230 */
[----:B------:R-:W-:-:S02]  /*6370*/  LEA R102, P2, R62, R30, 0x1 ;  /* 0x0000001e3e667211 */ /* 0x000fc400078408ff */
[-C--:B------:R-:W-:Y:S02]  /*6380*/  LEA.HI.X.SX32 R119, R32, R33.reuse, 0x1, P1 ;  /* 0x0000002120777211 */ /* 0x080fe400008f0eff */
[C---:B------:R-:W-:Y:S02]  /*6390*/  LEA R52, R3.reuse, R50, 0x1 ;  /* 0x0000003203347211 */ /* 0x040fe400078e08ff */
[-C--:B------:R-:W-:Y:S02]  /*63a0*/  LEA.HI.X.SX32 R103, R62, R33.reuse, 0x1, P2 ;  /* 0x000000213e677211 */ /* 0x080fe400010f0eff */
[C---:B------:R-:W-:Y:S01]  /*63b0*/  LEA R108, P2, R12.reuse, R30, 0x1 ;  /* 0x0000001e0c6c7211 */ /* 0x040fe200078408ff */
[----:B------:R-:W-:Y:S01]  /*63c0*/  IMAD R54, R3, 0x2, R52 ;  /* 0x0000000203367824 */ /* 0x000fe200078e0234 */
[----:B------:R-:W-:Y:S02]  /*63d0*/  PRMT R5, R25, 0x7632, R5 ;  /* 0x0000763219057816 */ /* 0x000fe40000000005 */
[----:B------:R-:W-:-:S02]  /*63e0*/  LEA.HI.X.SX32 R109, R12, R33, 0x1, P2 ;  /* 0x000000210c6d7211 */ /* 0x000fc400010f0eff */
[C---:B------:R-:W-:Y:S01]  /*63f0*/  LEA R56, R3.reuse, R54, 0x1 ;  /* 0x0000003603387211 */ /* 0x040fe200078e08ff */
[----:B------:R0:W-:Y:S01]  /*6400*/  STG.E.U16 desc[UR30][R14.64], R5 ;  /* 0x000000050e007986 */ /* 0x0001e2000c10151e */
[-C--:B------:R-:W-:Y:S02]  /*6410*/  LEA R114, P2, R44, R30.reuse, 0x1 ;  /* 0x0000001e2c727211 */ /* 0x080fe400078408ff */
[----:B------:R-:W-:Y:S01]  /*6420*/  LEA R116, P3, R46, R30, 0x1 ;  /* 0x0000001e2e747211 */ /* 0x000fe200078608ff */
[C---:B------:R-:W-:Y:S01]  /*6430*/  IMAD R58, R3.reuse, 0x2, R56 ;  /* 0x00000002033a7824 */ /* 0x040fe200078e0238 */
[-C--:B------:R-:W-:Y:S01]  /*6440*/  LEA.HI.X.SX32 R115, R44, R33.reuse, 0x1, P2 ;  /* 0x000000212c737211 */ /* 0x080fe200010f0eff */
[----:B------:R-:W1:Y:S01]  /*6450*/  LDS.128 R4, [R0+UR24] ;  /* 0x0000001800047984 */ /* 0x000e620008000c00 */
[----:B------:R-:W-:Y:S02]  /*6460*/  LEA.HI.X.SX32 R117, R46, R33, 0x1, P3 ;  /* 0x000000212e757211 */ /* 0x000fe400018f0eff */
[----:B------:R-:W-:Y:S01]  /*6470*/  LEA R32, R3, R58, 0x1 ;  /* 0x0000003a03207211 */ /* 0x000fe200078e08ff */
[----:B------:R2:W-:Y:S01]  /*6480*/  STG.E.U16 desc[UR30][R80.64], R26 ;  /* 0x0000001a50007986 */ /* 0x0005e2000c10151e */
[----:B------:R-:W-:-:S02]  /*6490*/  LEA R12, P2, R34, R30, 0x1 ;  /* 0x0000001e220c7211 */ /* 0x000fc400078408ff */
[-C--:B0-----:R-:W-:Y:S01]  /*64a0*/  LEA R14, P3, R36, R30.reuse, 0x1 ;  /* 0x0000001e240e7211 */ /* 0x081fe200078608ff */
[C---:B------:R-:W-:Y:S01]  /*64b0*/  IMAD R60, R3.reuse, 0x2, R32 ;  /* 0x00000002033c7824 */ /* 0x040fe200078e0220 */
[----:B------:R-:W-:Y:S02]  /*64c0*/  LEA R24, P1, R38, R30, 0x1 ;  /* 0x0000001e26187211 */ /* 0x000fe400078208ff */
[-C--:B------:R-:W-:Y:S02]  /*64d0*/  LEA.HI.X.SX32 R13, R34, R33.reuse, 0x1, P2 ;  /* 0x00000021220d7211 */ /* 0x080fe400010f0eff */
[C---:B------:R-:W-:Y:S02]  /*64e0*/  LEA R62, R3.reuse, R60, 0x1 ;  /* 0x0000003c033e7211 */ /* 0x040fe400078e08ff */
[-C--:B------:R-:W-:Y:S02]  /*64f0*/  LEA.HI.X.SX32 R15, R36, R33.reuse, 0x1, P3 ;  /* 0x00000021240f7211 */ /* 0x080fe400018f0eff */
[----:B------:R-:W-:Y:S01]  /*6500*/  LEA.HI.X.SX32 R25, R38, R33, 0x1, P1 ;  /* 0x0000002126197211 */ /* 0x000fe200008f0eff */
[----:B------:R-:W-:Y:S01]  /*6510*/  IMAD R64, R3, 0x2, R62 ;  /* 0x0000000203407824 */ /* 0x000fe200078e023e */
[----:B------:R-:W-:-:S02]  /*6520*/  LEA R28, P2, R40, R30, 0x1 ;  /* 0x0000001e281c7211 */ /* 0x000fc400078408ff */
[----:B------:R-:W-:Y:S02]  /*6530*/  LEA R34, P3, R42, R30, 0x1 ;  /* 0x0000001e2a227211 */ /* 0x000fe400078608ff */
[C---:B------:R-:W-:Y:S02]  /*6540*/  LEA R66, R3.reuse, R64, 0x1 ;  /* 0x0000004003427211 */ /* 0x040fe400078e08ff */
[----:B------:R-:W-:Y:S02]  /*6550*/  LEA R36, P1, R48, R30, 0x1 ;  /* 0x0000001e30247211 */ /* 0x000fe400078208ff */
[-C--:B------:R-:W-:Y:S01]  /*6560*/  LEA.HI.X.SX32 R29, R40, R33.reuse, 0x1, P2 ;  /* 0x00000021281d7211 */ /* 0x080fe200010f0eff */
[----:B------:R-:W-:Y:S01]  /*6570*/  IMAD R68, R3, 0x2, R66 ;  /* 0x0000000203447824 */ /* 0x000fe200078e0242 */
[-C--:B------:R-:W-:Y:S02]  /*6580*/  LEA.HI.X.SX32 R35, R42, R33.reuse, 0x1, P3 ;  /* 0x000000212a237211 */ /* 0x080fe400018f0eff */
[----:B------:R-:W-:-:S02]  /*6590*/  LEA.HI.X.SX32 R37, R48, R33, 0x1, P1 ;  /* 0x0000002130257211 */ /* 0x000fc400008f0eff */
[-C--:B------:R-:W-:Y:S02]  /*65a0*/  LEA R40, P3, R52, R30.reuse, 0x1 ;  /* 0x0000001e34287211 */ /* 0x080fe400078608ff */
[----:B------:R-:W-:Y:S02]  /*65b0*/  LEA R42, P1, R54, R30, 0x1 ;  /* 0x0000001e362a7211 */ /* 0x000fe400078208ff */
[C---:B------:R-:W-:Y:S02]  /*65c0*/  LEA R70, R3.reuse, R68, 0x1 ;  /* 0x0000004403467211 */ /* 0x040fe400078e08ff */
[-C--:B------:R-:W-:Y:S02]  /*65d0*/  LEA.HI.X.SX32 R41, R52, R33.reuse, 0x1, P3 ;  /* 0x0000002134297211 */ /* 0x080fe400018f0eff */
[----:B------:R-:W-:Y:S01]  /*65e0*/  LEA.HI.X.SX32 R43, R54, R33, 0x1, P1 ;  /* 0x00000021362b7211 */ /* 0x000fe200008f0eff */
[----:B------:R-:W-:Y:S01]  /*65f0*/  IMAD R72, R3, 0x2, R70 ;  /* 0x0000000203487824 */ /* 0x000fe200078e0246 */
[----:B------:R-:W-:-:S02]  /*6600*/  LEA R46, P3, R58, R30, 0x1 ;  /* 0x0000001e3a2e7211 */ /* 0x000fc400078608ff */
[-C--:B------:R-:W-:Y:S02]  /*6610*/  LEA R48, P1, R32, R30.reuse, 0x1 ;  /* 0x0000001e20307211 */ /* 0x080fe400078208ff */
[-C--:B------:R-:W-:Y:S02]  /*6620*/  LEA R38, P2, R50, R30.reuse, 0x1 ;  /* 0x0000001e32267211 */ /* 0x080fe400078408ff */
[-C--:B------:R-:W-:Y:S02]  /*6630*/  LEA.HI.X.SX32 R47, R58, R33.reuse, 0x1, P3 ;  /* 0x000000213a2f7211 */ /* 0x080fe400018f0eff */
[----:B------:R-:W-:Y:S02]  /*6640*/  LEA.HI.X.SX32 R49, R32, R33, 0x1, P1 ;  /* 0x0000002120317211 */ /* 0x000fe400008f0eff */
[----:B------:R-:W-:Y:S02]  /*6650*/  LEA R52, P3, R62, R30, 0x1 ;  /* 0x0000001e3e347211 */ /* 0x000fe400078608ff */
[----:B------:R-:W-:-:S02]  /*6660*/  LEA R32, R3, R72, 0x1 ;  /* 0x0000004803207211 */ /* 0x000fc400078e08ff */
[-C--:B------:R-:W-:Y:S02]  /*6670*/  LEA.HI.X.SX32 R39, R50, R33.reuse, 0x1, P2 ;  /* 0x0000002132277211 */ /* 0x080fe400010f0eff */
[-C--:B------:R-:W-:Y:S01]  /*6680*/  LEA R44, P2, R56, R30.reuse, 0x1 ;  /* 0x0000001e382c7211 */ /* 0x080fe200078408ff */
[----:B------:R-:W-:Y:S01]  /*6690*/  IMAD R76, R3, 0x2, R32 ;  /* 0x00000002034c7824 */ /* 0x000fe200078e0220 */
[-C--:B------:R-:W-:Y:S02]  /*66a0*/  LEA.HI.X.SX32 R53, R62, R33.reuse, 0x1, P3 ;  /* 0x000000213e357211 */ /* 0x080fe400018f0eff */
[-C--:B------:R-:W-:Y:S02]  /*66b0*/  LEA R58, P3, R68, R30.reuse, 0x1 ;  /* 0x0000001e443a7211 */ /* 0x080fe400078608ff */
[----:B------:R-:W-:Y:S02]  /*66c0*/  LEA.HI.X.SX32 R45, R56, R33, 0x1, P2 ;  /* 0x00000021382d7211 */ /* 0x000fe400010f0eff */
[----:B------:R-:W-:-:S02]  /*66d0*/  LEA R50, P2, R60, R30, 0x1 ;  /* 0x0000001e3c327211 */ /* 0x000fc400078408ff */
[-C--:B------:R-:W-:Y:S02]  /*66e0*/  LEA.HI.X.SX32 R59, R68, R33.reuse, 0x1, P3 ;  /* 0x00000021443b7211 */ /* 0x080fe400018f0eff */
[C---:B------:R-:W-:Y:S02]  /*66f0*/  LEA R68, R3.reuse, R76, 0x1 ;  /* 0x0000004c03447211 */ /* 0x040fe400078e08ff */
[-C--:B------:R-:W-:Y:S02]  /*6700*/  LEA.HI.X.SX32 R51, R60, R33.reuse, 0x1, P2 ;  /* 0x000000213c337211 */ /* 0x080fe400010f0eff */
[-C--:B------:R-:W-:Y:S01]  /*6710*/  LEA R54, P1, R64, R30.reuse, 0x1 ;  /* 0x0000001e40367211 */ /* 0x080fe200078208ff */
[----:B------:R-:W-:Y:S01]  /*6720*/  IMAD R120, R3, 0x2, R68 ;  /* 0x0000000203787824 */ /* 0x000fe200078e0244 */
[----:B------:R-:W-:Y:S02]  /*6730*/  LEA R56, P2, R66, R30, 0x1 ;  /* 0x0000001e42387211 */ /* 0x000fe400078408ff */
[----:B------:R-:W-:-:S02]  /*6740*/  LEA.HI.X.SX32 R55, R64, R33, 0x1, P1 ;  /* 0x0000002140377211 */ /* 0x000fc400008f0eff */
[-C--:B------:R-:W-:Y:S02]  /*6750*/  LEA.HI.X.SX32 R57, R66, R33.reuse, 0x1, P2 ;  /* 0x0000002142397211 */ /* 0x080fe400010f0eff */
[-C--:B------:R-:W-:Y:S02]  /*6760*/  LEA R60, P1, R70, R30.reuse, 0x1 ;  /* 0x0000001e463c7211 */ /* 0x080fe400078208ff */
[-C--:B------:R-:W-:Y:S02]  /*6770*/  LEA R62, P2, R72, R30.reuse, 0x1 ;  /* 0x0000001e483e7211 */ /* 0x080fe400078408ff */
[----:B------:R-:W-:Y:S02]  /*6780*/  LEA R64, P3, R32, R30, 0x1 ;  /* 0x0000001e20407211 */ /* 0x000fe400078608ff */
[----:B------:R-:W-:Y:S02]  /*6790*/  LEA R3, R3, R120, 0x1 ;  /* 0x0000007803037211 */ /* 0x000fe400078e08ff */
[----:B------:R-:W-:-:S02]  /*67a0*/  LEA.HI.X.SX32 R61, R70, R33, 0x1, P1 ;  /* 0x00000021463d7211 */ /* 0x000fc400008f0eff */
[-C--:B------:R-:W-:Y:S02]  /*67b0*/  LEA.HI.X.SX32 R63, R72, R33.reuse, 0x1, P2 ;  /* 0x00000021483f7211 */ /* 0x080fe400010f0eff */
[----:B------:R-:W-:Y:S02]  /*67c0*/  LEA.HI.X.SX32 R65, R32, R33, 0x1, P3 ;  /* 0x0000002120417211 */ /* 0x000fe400018f0eff */
[-C--:B------:R-:W-:Y:S02]  /*67d0*/  LEA R74, P1, R76, R30.reuse, 0x1 ;  /* 0x0000001e4c4a7211 */ /* 0x080fe400078208ff */
[-C--:B------:R-:W-:Y:S02]  /*67e0*/  LEA R66, P2, R68, R30.reuse, 0x1 ;  /* 0x0000001e44427211 */ /* 0x080fe400078408ff */
[-C--:B------:R-:W-:Y:S02]  /*67f0*/  LEA R72, P3, R120, R30.reuse, 0x1 ;  /* 0x0000001e78487211 */ /* 0x080fe400078608ff */
[----:B------:R-:W-:-:S02]  /*6800*/  LEA R30, P4, R3, R30, 0x1 ;  /* 0x0000001e031e7211 */ /* 0x000fc400078808ff */
[----:B------:R-:W-:Y:S02]  /*6810*/  PRMT R32, R27, 0x7632, R32 ;  /* 0x000076321b207816 */ /* 0x000fe40000000020 */
[-C--:B------:R-:W-:Y:S02]  /*6820*/  LEA.HI.X.SX32 R31, R3, R33.reuse, 0x1, P4 ;  /* 0x00000021031f7211 */ /* 0x080fe400020f0eff */
[----:B------:R-:W-:Y:S02]  /*6830*/  PRMT R3, R26, 0x7632, R3 ;  /* 0x000076321a037816 */ /* 0x000fe40000000003 */
[-C--:B------:R-:W-:Y:S02]  /*6840*/  LEA.HI.X.SX32 R75, R76, R33.reuse, 0x1, P1 ;  /* 0x000000214c4b7211 */ /* 0x080fe400008f0eff */
[-C--:B------:R-:W-:Y:S01]  /*6850*/  LEA.HI.X.SX32 R67, R68, R33.reuse, 0x1, P2 ;  /* 0x0000002144437211 */ /* 0x080fe200010f0eff */
[----:B------:R0:W-:Y:S01]  /*6860*/  STG.E.U16 desc[UR30][R82.64], R3 ;  /* 0x0000000352007986 */ /* 0x0001e2000c10151e */
[----:B------:R-:W-:-:S02]  /*6870*/  LEA.HI.X.SX32 R73, R120, R33, 0x1, P3 ;  /* 0x0000002178497211 */ /* 0x000fc400018f0eff */
[----:B-1----:R-:W-:Y:S01]  /*6880*/  PRMT R33, R4, 0x7632, R33 ;  /* 0x0000763204217816 */ /* 0x002fe20000000021 */
[----:B------:R1:W-:Y:S01]  /*6890*/  STG.E.U16 desc[UR30][R84.64], R27 ;  /* 0x0000001b54007986 */ /* 0x0003e2000c10151e */
[----:B------:R-:W-:Y:S02]  /*68a0*/  PRMT R68, R5, 0x7632, R68 ;  /* 0x0000763205447816 */ /* 0x000fe40000000044 */
[----:B--2---:R-:W-:Y:S01]  /*68b0*/  PRMT R26, R6, 0x7632, R26 ;  /* 0x00007632061a7816 */ /* 0x004fe2000000001a */
[----:B------:R2:W-:Y:S01]  /*68c0*/  STG.E.U16 desc[UR30][R86.64], R32 ;  /* 0x0000002056007986 */ /* 0x0005e2000c10151e */
[----:B------:R-:W-:-:S03]  /*68d0*/  ISETP.GE.U32.AND P1, PT, R78, 0x80, PT ;  /* 0x000000804e00780c */ /* 0x000fc60003f26070 */
[----:B------:R-:W-:Y:S01]  /*68e0*/  STG.E.U16 desc[UR30][R88.64], R4 ;  /* 0x0000000458007986 */ /* 0x000fe2000c10151e */
[----:B0-----:R-:W-:-:S03]  /*68f0*/  PRMT R3, R7, 0x7632, R3 ;  /* 0x0000763207037816 */ /* 0x001fc60000000003 */
[----:B------:R0:W-:Y:S01]  /*6900*/  STG.E.U16 desc[UR30][R90.64], R33 ;  /* 0x000000215a007986 */ /* 0x0001e2000c10151e */
[----:B-1----:R-:W-:-:S03]  /*6910*/  PRMT R27, R8, 0x7632, R27 ;  /* 0x00007632081b7816 */ /* 0x002fc6000000001b */
[----:B------:R-:W-:Y:S01]  /*6920*/  STG.E.U16 desc[UR30][R92.64], R5 ;  /* 0x000000055c007986 */ /* 0x000fe2000c10151e */
[----:B--2---:R-:W-:-:S03]  /*6930*/  PRMT R32, R9, 0x7632, R32 ;  /* 0x0000763209207816 */ /* 0x004fc60000000020 */
[----:B------:R-:W-:Y:S04]  /*6940*/  STG.E.U16 desc[UR30][R94.64], R68 ;  /* 0x000000445e007986 */ /* 0x000fe8000c10151e */
[----:B------:R-:W-:Y:S01]  /*6950*/  STG.E.U16 desc[UR30][R96.64], R6 ;  /* 0x0000000660007986 */ /* 0x000fe2000c10151e */
[----:B0-----:R-:W-:-:S03]  /*6960*/  PRMT R33, R10, 0x7632, R33 ;  /* 0x000076320a217816 */ /* 0x001fc60000000021 */
[----:B------:R0:W-:Y:S04]  /*6970*/  STG.E.U16 desc[UR30][R98.64], R26 ;  /* 0x0000001a62007986 */ /* 0x0001e8000c10151e */
[----:B------:R-:W-:Y:S04]  /*6980*/  STG.E.U16 desc[UR30][R100.64], R7 ;  /* 0x0000000764007986 */ /* 0x000fe8000c10151e */
[----:B------:R1:W2:Y:S04]  /*6990*/  LDS.128 R4, [R0+UR24+0x1000] ;  /* 0x0010001800047984 */ /* 0x0002a80008000c00 */
[----:B------:R3:W-:Y:S01]  /*69a0*/  STG.E.U16 desc[UR30][R102.64], R3 ;  /* 0x0000000366007986 */ /* 0x0007e2000c10151e */
[----:B0-----:R-:W-:-:S03]  /*69b0*/  PRMT R26, R11, 0x7632, R26 ;  /* 0x000076320b1a7816 */ /* 0x001fc6000000001a */
[----:B------:R0:W-:Y:S01]  /*69c0*/  STG.E.U16 desc[UR30][R104.64], R8 ;  /* 0x0000000868007986 */ /* 0x0001e2000c10151e */
[----:B-1----:R-:W-:-:S03]  /*69d0*/  PRMT R0, R20, 0x7632, R0 ;  /* 0x0000763214007816 */ /* 0x002fc60000000000 */
[----:B------:R-:W-:Y:S04]  /*69e0*/  STG.E.U16 desc[UR30][R106.64], R27 ;  /* 0x0000001b6a007986 */ /* 0x000fe8000c10151e */
[----:B------:R1:W-:Y:S01]  /*69f0*/  STG.E.U16 desc[UR30][R108.64], R9 ;  /* 0x000000096c007986 */ /* 0x0003e2000c10151e */
[----:B---3--:R-:W-:-:S03]  /*6a00*/  PRMT R3, R16, 0x7632, R3 ;  /* 0x0000763210037816 */ /* 0x008fc60000000003 */
[----:B------:R-:W-:Y:S01]  /*6a10*/  STG.E.U16 desc[UR30][R110.64], R32 ;  /* 0x000000206e007986 */ /* 0x000fe2000c10151e */
[----:B0-----:R-:W-:-:S03]  /*6a20*/  PRMT R8, R17, 0x7632, R8 ;  /* 0x0000763211087816 */ /* 0x001fc60000000008 */
[----:B------:R0:W-:Y:S04]  /*6a30*/  STG.E.U16 desc[UR30][R112.64], R10 ;  /* 0x0000000a70007986 */ /* 0x0001e8000c10151e */
[----:B------:R3:W-:Y:S01]  /*6a40*/  STG.E.U16 desc[UR30][R114.64], R33 ;  /* 0x0000002172007986 */ /* 0x0007e2000c10151e */
[----:B-1----:R-:W-:-:S03]  /*6a50*/  PRMT R9, R18, 0x7632, R9 ;  /* 0x0000763212097816 */ /* 0x002fc60000000009 */
[----:B------:R-:W-:Y:S04]  /*6a60*/  STG.E.U16 desc[UR30][R116.64], R11 ;  /* 0x0000000b74007986 */ /* 0x000fe8000c10151e */
[----:B------:R1:W-:Y:S01]  /*6a70*/  STG.E.U16 desc[UR30][R118.64], R26 ;  /* 0x0000001a76007986 */ /* 0x0003e2000c10151e */
[----:B0-----:R-:W-:-:S03]  /*6a80*/  PRMT R10, R19, 0x7632, R10 ;  /* 0x00007632130a7816 */ /* 0x001fc6000000000a */
[----:B------:R-:W-:Y:S01]  /*6a90*/  STG.E.U16 desc[UR30][R12.64], R16 ;  /* 0x000000100c007986 */ /* 0x000fe2000c10151e */
[----:B--2---:R-:W-:Y:S02]  /*6aa0*/  PRMT R32, R5, 0x7632, R32 ;  /* 0x0000763205207816 */ /* 0x004fe40000000020 */
[----:B---3--:R-:W-:Y:S01]  /*6ab0*/  PRMT R33, R6, 0x7632, R33 ;  /* 0x0000763206217816 */ /* 0x008fe20000000021 */
[----:B------:R0:W-:Y:S04]  /*6ac0*/  STG.E.U16 desc[UR30][R14.64], R3 ;  /* 0x000000030e007986 */ /* 0x0001e8000c10151e */
[----:B------:R-:W-:Y:S01]  /*6ad0*/  STG.E.U16 desc[UR30][R24.64], R17 ;  /* 0x0000001118007986 */ /* 0x000fe2000c10151e */
[----:B-1----:R-:W-:-:S03]  /*6ae0*/  PRMT R26, R22, 0x7632, R26 ;  /* 0x00007632161a7816 */ /* 0x002fc6000000001a */
[----:B------:R1:W-:Y:S04]  /*6af0*/  STG.E.U16 desc[UR30][R28.64], R8 ;  /* 0x000000081c007986 */ /* 0x0003e8000c10151e */
[----:B------:R-:W-:Y:S01]  /*6b00*/  STG.E.U16 desc[UR30][R34.64], R18 ;  /* 0x0000001222007986 */ /* 0x000fe2000c10151e */
[----:B0-----:R-:W-:Y:S02]  /*6b10*/  PRMT R3, R21, 0x7632, R3 ;  /* 0x0000763215037816 */ /* 0x001fe40000000003 */
[----:B------:R-:W-:Y:S01]  /*6b20*/  PRMT R15, R7, 0x7632, R15 ;  /* 0x00007632070f7816 */ /* 0x000fe2000000000f */
[----:B------:R-:W-:Y:S04]  /*6b30*/  STG.E.U16 desc[UR30][R36.64], R9 ;  /* 0x0000000924007986 */ /* 0x000fe8000c10151e */
[----:B------:R-:W-:Y:S01]  /*6b40*/  STG.E.U16 desc[UR30][R38.64], R19 ;  /* 0x0000001326007986 */ /* 0x000fe2000c10151e */
[----:B-1----:R-:W-:-:S02]  /*6b50*/  PRMT R28, R23, 0x7632, R28 ;  /* 0x00007632171c7816 */ /* 0x002fc4000000001c */
[----:B------:R-:W-:Y:S01]  /*6b60*/  PRMT R8, R4, 0x7632, R8 ;  /* 0x0000763204087816 */ /* 0x000fe20000000008 */
[----:B------:R-:W-:Y:S04]  /*6b70*/  STG.E.U16 desc[UR30][R40.64], R10 ;  /* 0x0000000a28007986 */ /* 0x000fe8000c10151e */
[----:B------:R-:W-:Y:S04]  /*6b80*/  STG.E.U16 desc[UR30][R42.64], R20 ;  /* 0x000000142a007986 */ /* 0x000fe8000c10151e */
[----:B------:R0:W-:Y:S04]  /*6b90*/  STG.E.U16 desc[UR30][R44.64], R0 ;  /* 0x000000002c007986 */ /* 0x0001e8000c10151e */
[----:B------:R-:W-:Y:S04]  /*6ba0*/  STG.E.U16 desc[UR30][R46.64], R21 ;  /* 0x000000152e007986 */ /* 0x000fe8000c10151e */
[----:B------:R1:W-:Y:S04]  /*6bb0*/  STG.E.U16 desc[UR30][R48.64], R3 ;  /* 0x0000000330007986 */ /* 0x0003e8000c10151e */
[----:B------:R-:W-:Y:S01]  /*6bc0*/  STG.E.U16 desc[UR30][R50.64], R22 ;  /* 0x0000001632007986 */ /* 0x000fe2000c10151e */
[----:B0-----:R-:W-:-:S03]  /*6bd0*/  IMAD.HI R0, R69, 0x4, RZ ;  /* 0x0000000445007827 */ /* 0x001fc600078e02ff */
[----:B------:R-:W-:Y:S04]  /*6be0*/  STG.E.U16 desc[UR30][R52.64], R26 ;  /* 0x0000001a34007986 */ /* 0x000fe8000c10151e */
[----:B------:R-:W-:Y:S01]  /*6bf0*/  STG.E.U16 desc[UR30][R54.64], R23 ;  /* 0x0000001736007986 */ /* 0x000fe2000c10151e */
[----:B-1----:R-:W-:-:S03]  /*6c00*/  IMAD.SHL.U32 R3, R69, 0x4, RZ ;  /* 0x0000000445037824 */ /* 0x002fc600078e00ff */
[----:B------:R-:W-:Y:S04]  /*6c10*/  STG.E.U16 desc[UR30][R56.64], R28 ;  /* 0x0000001c38007986 */ /* 0x000fe8000c10151e */
[----:B------:R-:W-:Y:S04]  /*6c20*/  STG.E.U16 desc[UR30][R58.64], R4 ;  /* 0x000000043a007986 */ /* 0x000fe8000c10151e */
[----:B------:R-:W-:Y:S04]  /*6c30*/  STG.E.U16 desc[UR30][R60.64], R8 ;  /* 0x000000083c007986 */ /* 0x000fe8000c10151e */
[----:B------:R0:W-:Y:S04]  /*6c40*/  STG.E.U16 desc[UR30][R62.64], R5 ;  /* 0x000000053e007986 */ /* 0x0001e8000c10151e */
[----:B------:R-:W-:Y:S04]  /*6c50*/  STG.E.U16 desc[UR30][R64.64], R32 ;  /* 0x0000002040007986 */ /* 0x000fe8000c10151e */
[----:B------:R-:W-:Y:S04]  /*6c60*/  STG.E.U16 desc[UR30][R74.64], R6 ;  /* 0x000000064a007986 */ /* 0x000fe8000c10151e */
[----:B------:R-:W-:Y:S01]  /*6c70*/  STG.E.U16 desc[UR30][R66.64], R33 ;  /* 0x0000002142007986 */ /* 0x000fe2000c10151e */
[----:B0-----:R-:W0:Y:S03]  /*6c80*/  LDC.64 R4, c[0x0][0x3a0] ;  /* 0x0000e800ff047b82 */ /* 0x001e260000000a00 */
[----:B------:R-:W-:Y:S04]  /*6c90*/  STG.E.U16 desc[UR30][R72.64], R7 ;  /* 0x0000000748007986 */ /* 0x000fe8000c10151e */
[----:B------:R-:W-:Y:S01]  /*6ca0*/  STG.E.U16 desc[UR30][R30.64], R15 ;  /* 0x0000000f1e007986 */ /* 0x000fe2000c10151e */
[----:B------:R-:W-:Y:S06]  /*6cb0*/  BAR.SYNC.DEFER_BLOCKING 0x0 ;  /* 0x0000000000007b1d */ /* 0x000fec0000010000 */
[----:B------:R0:W-:Y:S02]  /*6cc0*/  STSM.16.M88 [R2], R77 ;  /* 0x0000004d02007844 */ /* 0x0001e40000000000 */
[----:B------:R-:W-:Y:S01]  /*6cd0*/  BAR.SYNC.DEFER_BLOCKING 0x0 ;  /* 0x0000000000007b1d */ /* 0x000fe20000010000 */
[----:B0-----:R-:W-:-:S04]  /*6ce0*/  IADD3 R2, P2, P3, R3, UR6, R4 ;  /* 0x0000000603027c10 */ /* 0x001fc8000fb5e004 */
[----:B------:R-:W-:Y:S01]  /*6cf0*/  IADD3.X R3, PT, PT, R0, UR5, R5, P2, P3 ;  /* 0x0000000500037c10 */ /* 0x000fe200097e6405 */
[----:B------:R-:W0:Y:S04]  /*6d00*/  LDSM.16.M88 R71, [R71+UR24] ;  /* 0x000000184747783b */ /* 0x000e280008000000 */
[----:B0-----:R0:W-:Y:S01]  /*6d10*/  @!P1 STG.E desc[UR30][R2.64], R71 ;  /* 0x0000004702009986 */ /* 0x0011e2000c10191e */
[----:B------:R-:W-:Y:S06]  /*6d20*/  BAR.SYNC.DEFER_BLOCKING 0x0 ;  /* 0x0000000000007b1d */ /* 0x000fec0000010000 */
[----:B------:R-:W-:Y:S05]  /*6d30*/  @P0 BRA `(.L_x_20) ;  /* 0x0000000000a00947 */ /* 0x000fea0003800000 */
[----:B------:R-:W1:Y:S01]  /*6d40*/  S2UR UR5, SR_CgaCtaId ;  /* 0x00000000000579c3 */ /* 0x000e620000008800 */
[----:B------:R-:W-:Y:S01]  /*6d50*/  NOP ;  /* 0x0000000000007918 */ /* 0x000fe20000000000 */
[----:B------:R-:W-:Y:S01]  /*6d60*/  UMOV UR4, 0x50 ;  /* 0x0000005000047882 */ /* 0x000fe20000000000 */
[----:B------:R-:W-:Y:S01]  /*6d70*/  MOV R0, UR29 ;  /* 0x0000001d00007c02 */ /* 0x000fe20008000f00 */
[----:B------:R-:W-:Y:S02]  /*6d80*/  HFMA2 R7, -RZ, RZ, 0, 5.9604644775390625e-08 ;  /* 0x00000001ff077431 */ /* 0x000fe400000001ff */
[----:B0-----:R-:W-:Y:S01]  /*6d90*/  IMAD.MOV.U32 R3, RZ, RZ, 0xff ;  /* 0x000000ffff037424 */ /* 0x001fe200078e00ff */
[----:B------:R-:W-:-:S04]  /*6da0*/  LOP3.LUT R0, R0, 0xffff, RZ, 0xc0, !PT ;  /* 0x0000ffff00007812 */ /* 0x000fc800078ec0ff */
[----:B------:R-:W-:-:S05]  /*6db0*/  SHF.R.U32.HI R0, RZ, 0x5, R0 ;  /* 0x00000005ff007819 */ /* 0x000fca0000011600 */
[----:B------:R-:W-:Y:S01]  /*6dc0*/  VIADD R2, R0, 0x10 ;  /* 0x0000001000027836 */ /* 0x000fe20000000000 */
[----:B------:R-:W-:Y:S01]  /*6dd0*/  SHF.L.U32 R0, R3, R0, RZ ;  /* 0x0000000003007219 */ /* 0x000fe200000006ff */
[----:B-1----:R-:W-:-:S03]  /*6de0*/  ULEA UR6, UR5, UR4, 0x18 ;  /* 0x0000000405067291 */ /* 0x002fc6000f8ec0ff */
[----:B------:R-:W-:-:S04]  /*6df0*/  SHF.L.U32 R3, R7, R2, RZ ;  /* 0x0000000207037219 */ /* 0x000fc800000006ff */
[----:B------:R-:W-:Y:S02]  /*6e00*/  LOP3.LUT R0, R3, R0, RZ, 0xfc, !PT ;  /* 0x0000000003007212 */ /* 0x000fe400078efcff */
[----:B------:R-:W0:Y:S02]  /*6e10*/  LDS R5, [UR6] ;  /* 0x00000006ff057984 */ /* 0x000e240008000800 */
[C---:B------:R-:W-:Y:S02]  /*6e20*/  LOP3.LUT R2, R0.reuse, 0xffff, RZ, 0xc0, !PT ;  /* 0x0000ffff00027812 */ /* 0x040fe400078ec0ff */
[----:B0-----:R-:W-:-:S04]  /*6e30*/  LOP3.LUT R3, R0, 0xffff, R5, 0x80, !PT ;  /* 0x0000ffff00037812 */ /* 0x001fc800078e8005 */
[----:B------:R-:W-:-:S13]  /*6e40*/  ISETP.NE.AND P0, PT, R3, R2, PT ;  /* 0x000000020300720c */ /* 0x000fda0003f05270 */
[----:B------:R-:W-:Y:S05]  /*6e50*/  @P0 BRA `(.L_x_21) ;  /* 0x0000000000500947 */ /* 0x000fea0003800000 */
[----:B------:R-:W-:Y:S02]  /*6e60*/  SHF.R.U32.HI R5, RZ, 0x10, R5 ;  /* 0x00000010ff057819 */ /* 0x000fe40000011605 */
[----:B------:R-:W-:-:S04]  /*6e70*/  SHF.R.U32.HI R2, RZ, 0x10, R0 ;  /* 0x00000010ff027819 */ /* 0x000fc80000011600 */
[----:B------:R-:W-:-:S04]  /*6e80*/  LOP3.LUT R5, R5, R2, RZ, 0xc0, !PT ;  /* 0x0000000205057212 */ /* 0x000fc800078ec0ff */
[----:B------:R-:W-:-:S13]  /*6e90*/  ISETP.NE.AND P0, PT, R5, R2, PT ;  /* 0x000000020500720c */ /* 0x000fda0003f05270 */
[----:B------:R-:W-:Y:S05]  /*6ea0*/  @P0 BRA `(.L_x_22) ;  /* 0x0000000000300947 */ /* 0x000fea0003800000 */
[----:B------:R-:W-:Y:S01]  /*6eb0*/  R2UR UR4, R0 ;  /* 0x00000000000472ca */ /* 0x000fe200000e0000 */
[----:B------:R-:W-:Y:S01]  /*6ec0*/  VOTEU.ANY UR5, UPT, PT ;  /* 0x0000000000057886 */ /* 0x000fe200038e0100 */
[----:B------:R-:W0:Y:S01]  /*6ed0*/  S2R R0, SR_LANEID ;  /* 0x0000000000007919 */ /* 0x000e220000000000 */
[----:B------:R-:W-:-:S10]  /*6ee0*/  UFLO.U32 UR5, UR5 ;  /* 0x00000005000572bd */ /* 0x000fd400080e0000 */
[----:B------:R-:W-:-:S06]  /*6ef0*/  ULOP3.LUT UR4, URZ, UR4, URZ, 0x33, !UPT ;  /* 0x00000004ff047292 */ /* 0x000fcc000f8e33ff */
[----:B------:R-:W-:-:S04]  /*6f00*/  MOV R2, UR4 ;  /* 0x0000000400027c02 */ /* 0x000fc80008000f00 */
[----:B------:R-:W1:Y:S02]  /*6f10*/  REDUX UR7, R2 ;  /* 0x00000000020773c4 */ /* 0x000e640000000000 */
[----:B------:R2:W-:Y:S01]  /*6f20*/  UTCATOMSWS.AND URZ, UR4 ;  /* 0x0000000400ff79e3 */ /* 0x0005e20008000000 */
[----:B0-----:R-:W-:Y:S01]  /*6f30*/  ISETP.EQ.U32.AND P0, PT, R0, UR5, PT ;  /* 0x0000000500007c0c */ /* 0x001fe2000bf02070 */
[----:B-1----:R-:W-:-:S12]  /*6f40*/  IMAD.U32 R0, RZ, RZ, UR7 ;  /* 0x00000007ff007e24 */ /* 0x002fd8000f8e00ff */
[----:B------:R2:W-:Y:S01]  /*6f50*/  @P0 ATOMS.AND RZ, [UR6], R0 ;  /* 0x00000000ffff098c */ /* 0x0005e2000a800006 */
[----:B------:R-:W-:Y:S05]  /*6f60*/  BRA `(.L_x_20) ;  /* 0x0000000000147947 */ /* 0x000fea0003800000 */
.L_x_22:
[----:B------:R-:W-:-:S07]  /*6f70*/  MOV R2, 0x6f90 ;  /* 0x00006f9000027802 */ /* 0x000fce0000000f00 */
[----:B------:R-:W-:Y:S05]  /*6f80*/  CALL.REL.NOINC `($__internal_0_$__cuda_sm10x_tcgen05_guardrail_trap_col_being_dealloced_not_returned_by_alloc) ;  /* 0x0000000000447944 */ /* 0x000fea0003c00000 */
[----:B------:R-:W-:Y:S05]  /*6f90*/  BRA `(.L_x_20) ;  /* 0x0000000000087947 */ /* 0x000fea0003800000 */
.L_x_21:
[----:B------:R-:W-:-:S07]  /*6fa0*/  MOV R2, 0x6fc0 ;  /* 0x00006fc000027802 */ /* 0x000fce0000000f00 */
[----:B------:R-:W-:Y:S05]  /*6fb0*/  CALL.REL.NOINC `($__internal_2_$__cuda_sm10x_tcgen05_guardrail_trap_unallocated_columns_being_dealloced) ;  /* 0x0000000000507944 */ /* 0x000fea0003c00000 */
.L_x_20:
[----:B------:R-:W-:Y:S01]  /*6fc0*/  NOP ;  /* 0x0000000000007918 */ /* 0x000fe20000000000 */
[----:B--2---:R-:W-:Y:S05]  /*6fd0*/  EXIT ;  /* 0x000000000000794d */ /* 0x004fea0003800000 */
.L_x_8:
[----:B------:R-:W1:Y:S02]  /*6fe0*/  SYNCS.PHASECHK.TRANS64.TRYWAIT P3, [UR24+0x9000], RZ ;  /* 0x009000ffff0075a7 */ /* 0x000e640008061118 */
[----:B-1----:R-:W-:Y:S05]  /*6ff0*/  @!P3 BRA `(.L_x_8) ;  /* 0xfffffffc00f8b947 */ /* 0x002fea000383ffff */
[----:B------:R-:W-:Y:S05]  /*7000*/  BRA `(.L_x_7) ;  /* 0xffffffb400247947 */ /* 0x000fea000383ffff */
.L_x_14:
[----:B------:R-:W1:Y:S02]  /*7010*/  SYNCS.PHASECHK.TRANS64.TRYWAIT P2, [UR24+0xb010], RZ ;  /* 0x00b010ffff0075a7 */ /* 0x000e640008041118 */
[----:B-1----:R-:W-:Y:S05]  /*7020*/  @!P2 BRA `(.L_x_14) ;  /* 0xfffffffc00f8a947 */ /* 0x002fea000383ffff */
[----:B------:R-:W-:Y:S05]  /*7030*/  BRA `(.L_x_23) ;  /* 0xffffffc800947947 */ /* 0x000fea000383ffff */
.L_x_15:
[----:B------:R-:W0:Y:S02]  /*7040*/  SYNCS.PHASECHK.TRANS64.TRYWAIT P2, [UR23], R20 ;  /* 0x00000014ff0075a7 */ /* 0x000e240008041117 */
[----:B0-----:R-:W-:Y:S05]  /*7050*/  @!P2 BRA `(.L_x_15) ;  /* 0xfffffffc00f8a947 */ /* 0x001fea000383ffff */
[----:B------:R-:W-:Y:S05]  /*7060*/  BRA `(.L_x_24) ;  /* 0xffffffcc00847947 */ /* 0x000fea000383ffff */
.L_x_19:
[----:B------:R-:W0:Y:S02]  /*7070*/  SYNCS.PHASECHK.TRANS64.TRYWAIT P2, [UR23], R3 ;  /* 0x00000003ff0075a7 */ /* 0x000e240008041117 */
[----:B0-----:R-:W-:Y:S05]  /*7080*/  @!P2 BRA `(.L_x_19) ;  /* 0xfffffffc00f8a947 */ /* 0x001fea000383ffff */
[----:B------:R-:W-:Y:S05]  /*7090*/  BRA `(.L_x_18) ;  /* 0xffffffd4009c7947 */ /* 0x000fea000383ffff */
        .weak           $__internal_0_$__cuda_sm10x_tcgen05_guardrail_trap_col_being_dealloced_not_returned_by_alloc
        .type           $__internal_0_$__cuda_sm10x_tcgen05_guardrail_trap_col_being_dealloced_not_returned_by_alloc,@function
        .size           $__internal_0_$__cuda_sm10x_tcgen05_guardrail_trap_col_being_dealloced_not_returned_by_alloc,($__internal_1_$__cuda_sm10x_tcgen05_guardrail_trap_phase_invalid_during_alloc - $__internal_0_$__cuda_sm10x_tcgen05_guardrail_trap_col_being_dealloced_not_returned_by_alloc)
$__internal_0_$__cuda_sm10x_tcgen05_guardrail_trap_col_being_dealloced_not_returned_by_alloc:
[----:B------:R-:W-:Y:S05]  /*70a0*/  BPT.TRAP 0x1 ;  /* 0x000000040000795c */ /* 0x000fea0000300000 */
[----:B------:R-:W-:-:S04]  /*70b0*/  MOV R3, 0x0 ;  /* 0x0000000000037802 */ /* 0x000fc80000000f00 */
[----:B------:R-:W-:Y:S05]  /*70c0*/  RET.REL.NODEC R2 `(attn_fwd) ;  /* 0xffffff8c02cc7950 */ /* 0x000fea0003c3ffff */
        .weak           $__internal_1_$__cuda_sm10x_tcgen05_guardrail_trap_phase_invalid_during_alloc
        .type           $__internal_1_$__cuda_sm10x_tcgen05_guardrail_trap_phase_invalid_during_alloc,@function
        .size           $__internal_1_$__cuda_sm10x_tcgen05_guardrail_trap_phase_invalid_during_alloc,($__internal_2_$__cuda_sm10x_tcgen05_guardrail_trap_unallocated_columns_being_dealloced - $__internal_1_$__cuda_sm10x_tcgen05_guardrail_trap_phase_invalid_during_alloc)
$__internal_1_$__cuda_sm10x_tcgen05_guardrail_trap_phase_invalid_during_alloc:
[----:B------:R-:W-:Y:S05]  /*70d0*/  BPT.TRAP 0x1 ;  /* 0x000000040000795c */ /* 0x000fea0000300000 */
[----:B------:R-:W-:-:S04]  /*70e0*/  IMAD.MOV.U32 R3, RZ, RZ, 0x0 ;  /* 0x00000000ff037424 */ /* 0x000fc800078e00ff */
[----:B------:R-:W-:Y:S05]  /*70f0*/  RET.REL.NODEC R2 `(attn_fwd) ;  /* 0xffffff8c02c07950 */ /* 0x000fea0003c3ffff */
        .weak           $__internal_2_$__cuda_sm10x_tcgen05_guardrail_trap_unallocated_columns_being_dealloced
        .type           $__internal_2_$__cuda_sm10x_tcgen05_guardrail_trap_unallocated_columns_being_dealloced,@function
        .size           $__internal_2_$__cuda_sm10x_tcgen05_guardrail_trap_unallocated_columns_being_dealloced,(.L_x_28 - $__internal_2_$__cuda_sm10x_tcgen05_guardrail_trap_unallocated_columns_being_dealloced)
$__internal_2_$__cuda_sm10x_tcgen05_guardrail_trap_unallocated_columns_being_dealloced:
[----:B------:R-:W-:Y:S05]  /*7100*/  BPT.TRAP 0x1 ;  /* 0x000000040000795c */ /* 0x000fea0000300000 */
[----:B------:R-:W-:-:S04]  /*7110*/  HFMA2 R3, -RZ, RZ, 0, 0 ;  /* 0x00000000ff037431 */ /* 0x000fc800000001ff */
[----:B------:R-:W-:Y:S05]  /*7120*/  RET.REL.NODEC R2 `(attn_fwd) ;  /* 0xffffff8c02b47950 */ /* 0x000fea0003c3ffff */
.L_x_25:
[----:B------:R-:W-:-:S00]  /*7130*/  BRA `(.L_x_25) ;  /* 0xfffffffc00fc7947 */ /* 0x000fc0000383ffff */
[----:B------:R-:W-:-:S00]  /*7140*/  NOP ;  /* 0x0000000000007918 */ /* 0x000fc00000000000 */
        /* <DEDUP_REMOVED lines=11> */
.L_x_28:


//--------------------- .nv.global.init           --------------------------
	.section	.nv.global.init,"aw",@progbits
.nv.global.init:
	.type		_$_str,@object
	.size		_$_str,(.L_3 - _$_str)
_$_str:
        /*0000*/ 	.byte	0x5f, 0x5f, 0x43, 0x55, 0x44, 0x41, 0x5f, 0x46, 0x54, 0x5a, 0x00
.L_3:


//--------------------- .nv.shared.attn_fwd       --------------------------
	.section	.nv.shared.attn_fwd,"aw",@nobits
	.sectionflags	@""
	.align	16
	.zero		1024


//--------------------- .nv.shared.reserved.0     --------------------------
	.section	.nv.shared.reserved.0,"aw",@nobits
	.align	8
	.weak		__nv_reservedSMEM_offset_0_alias
	.size		__nv_reservedSMEM_offset_0_alias, 0, 64
	.other		__nv_reservedSMEM_offset_0_alias,@"STO_CUDA_RESERVED_SHARED STV_DEFAULT"
__nv_reservedSMEM_offset_0_alias:
	.zero		0
.nv.shared.reserved.0:
	.zero		64
	.weak		__nv_reservedSMEM_allocation_phase
	.type		__nv_reservedSMEM_allocation_phase,@object
	.size		__nv_reservedSMEM_allocation_phase,(.L_0 - __nv_reservedSMEM_allocation_phase)
__nv_reservedSMEM_allocation_phase:
	.zero		1
.L_0:
	.zero		7
	.weak		__nv_reservedSMEM_devtool_atexit_pc
	.type		__nv_reservedSMEM_devtool_atexit_pc,@object
	.size		__nv_reservedSMEM_devtool_atexit_pc,(__nv_reservedSMEM_allocation_mask - __nv_reservedSMEM_devtool_atexit_pc)
__nv_reservedSMEM_devtool_atexit_pc:
	.zero		8
	.weak		__nv_reservedSMEM_allocation_mask
	.type		__nv_reservedSMEM_allocation_mask,@object
	.size		__nv_reservedSMEM_allocation_mask,(.L_2 - __nv_reservedSMEM_allocation_mask)
__nv_reservedSMEM_allocation_mask:
	.zero		4
.L_2:


//--------------------- .nv.constant0.attn_fwd    --------------------------
	.section	.nv.constant0.attn_fwd,"a",@progbits
	.sectionflags	@""
	.align	4
.nv.constant0.attn_fwd:
	.zero		1032


//--------------------- SYMBOLS --------------------------

	.type		.nv.reservedSmem.offset0,@object
	.size		.nv.reservedSmem.offset0,0x4
	.type		.nv.reservedSmem.cap,@object
	.size		.nv.reservedSmem.cap,0x4
